//
// Generated by NVIDIA NVVM Compiler
//
// Compiler Build ID: CL-36424714
// Cuda compilation tools, release 13.0, V13.0.88
// Based on NVVM 20.0.0
//

.version 9.0
.target sm_100
.address_size 64

	// .globl	_Z9mm_kernelIiEvPKT_S2_PS0_mmm
// _ZZ19mm_kernel_optimizedIiEvPKT_S2_PS0_mmmE10mat_1_tile has been demoted
// _ZZ19mm_kernel_optimizedIiEvPKT_S2_PS0_mmmE10mat_2_tile has been demoted
// _ZZ19mm_kernel_optimizedIfEvPKT_S2_PS0_mmmE10mat_1_tile has been demoted
// _ZZ19mm_kernel_optimizedIfEvPKT_S2_PS0_mmmE10mat_2_tile has been demoted
// _ZZ19mm_kernel_optimizedIdEvPKT_S2_PS0_mmmE10mat_1_tile has been demoted
// _ZZ19mm_kernel_optimizedIdEvPKT_S2_PS0_mmmE10mat_2_tile has been demoted

.visible .entry _Z9mm_kernelIiEvPKT_S2_PS0_mmm(
	.param .u64 .ptr .align 1 _Z9mm_kernelIiEvPKT_S2_PS0_mmm_param_0,
	.param .u64 .ptr .align 1 _Z9mm_kernelIiEvPKT_S2_PS0_mmm_param_1,
	.param .u64 .ptr .align 1 _Z9mm_kernelIiEvPKT_S2_PS0_mmm_param_2,
	.param .u64 _Z9mm_kernelIiEvPKT_S2_PS0_mmm_param_3,
	.param .u64 _Z9mm_kernelIiEvPKT_S2_PS0_mmm_param_4,
	.param .u64 _Z9mm_kernelIiEvPKT_S2_PS0_mmm_param_5
)
{
	.reg .pred 	%p<13>;
	.reg .b32 	%r<76>;
	.reg .b64 	%rd<77>;

	ld.param.u64 	%rd26, [_Z9mm_kernelIiEvPKT_S2_PS0_mmm_param_0];
	ld.param.u64 	%rd27, [_Z9mm_kernelIiEvPKT_S2_PS0_mmm_param_1];
	ld.param.u64 	%rd28, [_Z9mm_kernelIiEvPKT_S2_PS0_mmm_param_3];
	ld.param.u64 	%rd24, [_Z9mm_kernelIiEvPKT_S2_PS0_mmm_param_4];
	ld.param.u64 	%rd25, [_Z9mm_kernelIiEvPKT_S2_PS0_mmm_param_5];
	cvta.to.global.u64 	%rd1, %rd27;
	cvta.to.global.u64 	%rd2, %rd26;
	mov.u32 	%r13, %ctaid.y;
	mov.u32 	%r14, %ntid.y;
	mov.u32 	%r15, %tid.y;
	mad.lo.s32 	%r16, %r13, %r14, %r15;
	cvt.u64.u32 	%rd3, %r16;
	mov.u32 	%r17, %ctaid.x;
	mov.u32 	%r18, %ntid.x;
	mov.u32 	%r19, %tid.x;
	mad.lo.s32 	%r20, %r17, %r18, %r19;
	cvt.u64.u32 	%rd4, %r20;
	setp.le.u64 	%p1, %rd28, %rd3;
	setp.le.u64 	%p2, %rd25, %rd4;
	or.pred  	%p3, %p1, %p2;
	@%p3 bra 	$L__BB0_14;
	setp.eq.s64 	%p4, %rd24, 0;
	mov.b32 	%r75, 0;
	@%p4 bra 	$L__BB0_13;
	mul.lo.s64 	%rd5, %rd24, %rd3;
	and.b64  	%rd6, %rd24, 7;
	setp.lt.u64 	%p5, %rd24, 8;
	mov.b32 	%r75, 0;
	mov.b64 	%rd75, 0;
	@%p5 bra 	$L__BB0_5;
	and.b64  	%rd75, %rd24, -8;
	shl.b64 	%rd30, %rd4, 2;
	add.s64 	%rd72, %rd1, %rd30;
	shl.b64 	%rd9, %rd25, 5;
	shl.b64 	%rd31, %rd5, 2;
	add.s64 	%rd32, %rd31, %rd2;
	add.s64 	%rd71, %rd32, 16;
	mov.b32 	%r75, 0;
	mov.u64 	%rd73, %rd75;
$L__BB0_4:
	.pragma "nounroll";
	ld.global.u32 	%r25, [%rd71+-16];
	ld.global.u32 	%r26, [%rd72];
	mad.lo.s32 	%r27, %r26, %r25, %r75;
	ld.global.u32 	%r28, [%rd71+-12];
	shl.b64 	%rd33, %rd25, 2;
	add.s64 	%rd34, %rd72, %rd33;
	ld.global.u32 	%r29, [%rd34];
	mad.lo.s32 	%r30, %r29, %r28, %r27;
	ld.global.u32 	%r31, [%rd71+-8];
	add.s64 	%rd35, %rd34, %rd33;
	ld.global.u32 	%r32, [%rd35];
	mad.lo.s32 	%r33, %r32, %r31, %r30;
	ld.global.u32 	%r34, [%rd71+-4];
	add.s64 	%rd36, %rd35, %rd33;
	ld.global.u32 	%r35, [%rd36];
	mad.lo.s32 	%r36, %r35, %r34, %r33;
	ld.global.u32 	%r37, [%rd71];
	add.s64 	%rd37, %rd36, %rd33;
	ld.global.u32 	%r38, [%rd37];
	mad.lo.s32 	%r39, %r38, %r37, %r36;
	ld.global.u32 	%r40, [%rd71+4];
	add.s64 	%rd38, %rd37, %rd33;
	ld.global.u32 	%r41, [%rd38];
	mad.lo.s32 	%r42, %r41, %r40, %r39;
	ld.global.u32 	%r43, [%rd71+8];
	add.s64 	%rd39, %rd38, %rd33;
	ld.global.u32 	%r44, [%rd39];
	mad.lo.s32 	%r45, %r44, %r43, %r42;
	ld.global.u32 	%r46, [%rd71+12];
	add.s64 	%rd40, %rd39, %rd33;
	ld.global.u32 	%r47, [%rd40];
	mad.lo.s32 	%r75, %r47, %r46, %r45;
	add.s64 	%rd73, %rd73, -8;
	add.s64 	%rd72, %rd72, %rd9;
	add.s64 	%rd71, %rd71, 32;
	setp.ne.s64 	%p6, %rd73, 0;
	@%p6 bra 	$L__BB0_4;
$L__BB0_5:
	setp.eq.s64 	%p7, %rd6, 0;
	@%p7 bra 	$L__BB0_13;
	and.b64  	%rd18, %rd24, 3;
	setp.lt.u64 	%p8, %rd6, 4;
	@%p8 bra 	$L__BB0_8;
	add.s64 	%rd41, %rd75, %rd5;
	shl.b64 	%rd42, %rd41, 2;
	add.s64 	%rd43, %rd2, %rd42;
	ld.global.u32 	%r49, [%rd43];
	mad.lo.s64 	%rd44, %rd75, %rd25, %rd4;
	shl.b64 	%rd45, %rd44, 2;
	add.s64 	%rd46, %rd1, %rd45;
	ld.global.u32 	%r50, [%rd46];
	mad.lo.s32 	%r51, %r50, %r49, %r75;
	ld.global.u32 	%r52, [%rd43+4];
	shl.b64 	%rd47, %rd25, 2;
	add.s64 	%rd48, %rd46, %rd47;
	ld.global.u32 	%r53, [%rd48];
	mad.lo.s32 	%r54, %r53, %r52, %r51;
	ld.global.u32 	%r55, [%rd43+8];
	add.s64 	%rd49, %rd48, %rd47;
	ld.global.u32 	%r56, [%rd49];
	mad.lo.s32 	%r57, %r56, %r55, %r54;
	ld.global.u32 	%r58, [%rd43+12];
	add.s64 	%rd50, %rd49, %rd47;
	ld.global.u32 	%r59, [%rd50];
	mad.lo.s32 	%r75, %r59, %r58, %r57;
	add.s64 	%rd75, %rd75, 4;
$L__BB0_8:
	setp.eq.s64 	%p9, %rd18, 0;
	@%p9 bra 	$L__BB0_13;
	setp.eq.s64 	%p10, %rd18, 1;
	@%p10 bra 	$L__BB0_11;
	add.s64 	%rd51, %rd75, %rd5;
	shl.b64 	%rd52, %rd51, 2;
	add.s64 	%rd53, %rd2, %rd52;
	ld.global.u32 	%r61, [%rd53];
	mad.lo.s64 	%rd54, %rd75, %rd25, %rd4;
	shl.b64 	%rd55, %rd54, 2;
	add.s64 	%rd56, %rd1, %rd55;
	ld.global.u32 	%r62, [%rd56];
	mad.lo.s32 	%r63, %r62, %r61, %r75;
	ld.global.u32 	%r64, [%rd53+4];
	shl.b64 	%rd57, %rd25, 2;
	add.s64 	%rd58, %rd56, %rd57;
	ld.global.u32 	%r65, [%rd58];
	mad.lo.s32 	%r75, %r65, %r64, %r63;
	add.s64 	%rd75, %rd75, 2;
$L__BB0_11:
	and.b64  	%rd59, %rd24, 1;
	setp.eq.b64 	%p11, %rd59, 1;
	not.pred 	%p12, %p11;
	@%p12 bra 	$L__BB0_13;
	add.s64 	%rd60, %rd75, %rd5;
	shl.b64 	%rd61, %rd60, 2;
	add.s64 	%rd62, %rd2, %rd61;
	ld.global.u32 	%r66, [%rd62];
	mad.lo.s64 	%rd63, %rd75, %rd25, %rd4;
	shl.b64 	%rd64, %rd63, 2;
	add.s64 	%rd65, %rd1, %rd64;
	ld.global.u32 	%r67, [%rd65];
	mad.lo.s32 	%r75, %r67, %r66, %r75;
$L__BB0_13:
	ld.param.u64 	%rd70, [_Z9mm_kernelIiEvPKT_S2_PS0_mmm_param_2];
	mad.lo.s64 	%rd66, %rd25, %rd3, %rd4;
	cvta.to.global.u64 	%rd67, %rd70;
	shl.b64 	%rd68, %rd66, 2;
	add.s64 	%rd69, %rd67, %rd68;
	st.global.u32 	[%rd69], %r75;
$L__BB0_14:
	ret;

}
	// .globl	_Z9mm_kernelIfEvPKT_S2_PS0_mmm
.visible .entry _Z9mm_kernelIfEvPKT_S2_PS0_mmm(
	.param .u64 .ptr .align 1 _Z9mm_kernelIfEvPKT_S2_PS0_mmm_param_0,
	.param .u64 .ptr .align 1 _Z9mm_kernelIfEvPKT_S2_PS0_mmm_param_1,
	.param .u64 .ptr .align 1 _Z9mm_kernelIfEvPKT_S2_PS0_mmm_param_2,
	.param .u64 _Z9mm_kernelIfEvPKT_S2_PS0_mmm_param_3,
	.param .u64 _Z9mm_kernelIfEvPKT_S2_PS0_mmm_param_4,
	.param .u64 _Z9mm_kernelIfEvPKT_S2_PS0_mmm_param_5
)
{
	.reg .pred 	%p<13>;
	.reg .b32 	%r<9>;
	.reg .b32 	%f<68>;
	.reg .b64 	%rd<77>;

	ld.param.u64 	%rd26, [_Z9mm_kernelIfEvPKT_S2_PS0_mmm_param_0];
	ld.param.u64 	%rd27, [_Z9mm_kernelIfEvPKT_S2_PS0_mmm_param_1];
	ld.param.u64 	%rd28, [_Z9mm_kernelIfEvPKT_S2_PS0_mmm_param_3];
	ld.param.u64 	%rd24, [_Z9mm_kernelIfEvPKT_S2_PS0_mmm_param_4];
	ld.param.u64 	%rd25, [_Z9mm_kernelIfEvPKT_S2_PS0_mmm_param_5];
	cvta.to.global.u64 	%rd1, %rd27;
	cvta.to.global.u64 	%rd2, %rd26;
	mov.u32 	%r1, %ctaid.y;
	mov.u32 	%r2, %ntid.y;
	mov.u32 	%r3, %tid.y;
	mad.lo.s32 	%r4, %r1, %r2, %r3;
	cvt.u64.u32 	%rd3, %r4;
	mov.u32 	%r5, %ctaid.x;
	mov.u32 	%r6, %ntid.x;
	mov.u32 	%r7, %tid.x;
	mad.lo.s32 	%r8, %r5, %r6, %r7;
	cvt.u64.u32 	%rd4, %r8;
	setp.le.u64 	%p1, %rd28, %rd3;
	setp.le.u64 	%p2, %rd25, %rd4;
	or.pred  	%p3, %p1, %p2;
	@%p3 bra 	$L__BB1_14;
	setp.eq.s64 	%p4, %rd24, 0;
	mov.f32 	%f67, 0f00000000;
	@%p4 bra 	$L__BB1_13;
	mul.lo.s64 	%rd5, %rd24, %rd3;
	and.b64  	%rd6, %rd24, 7;
	setp.lt.u64 	%p5, %rd24, 8;
	mov.f32 	%f67, 0f00000000;
	mov.b64 	%rd75, 0;
	@%p5 bra 	$L__BB1_5;
	and.b64  	%rd75, %rd24, -8;
	shl.b64 	%rd30, %rd4, 2;
	add.s64 	%rd72, %rd1, %rd30;
	shl.b64 	%rd9, %rd25, 5;
	shl.b64 	%rd31, %rd5, 2;
	add.s64 	%rd32, %rd31, %rd2;
	add.s64 	%rd71, %rd32, 16;
	mov.f32 	%f67, 0f00000000;
	mov.u64 	%rd73, %rd75;
$L__BB1_4:
	.pragma "nounroll";
	ld.global.f32 	%f17, [%rd71+-16];
	ld.global.f32 	%f18, [%rd72];
	fma.rn.f32 	%f19, %f17, %f18, %f67;
	ld.global.f32 	%f20, [%rd71+-12];
	shl.b64 	%rd33, %rd25, 2;
	add.s64 	%rd34, %rd72, %rd33;
	ld.global.f32 	%f21, [%rd34];
	fma.rn.f32 	%f22, %f20, %f21, %f19;
	ld.global.f32 	%f23, [%rd71+-8];
	add.s64 	%rd35, %rd34, %rd33;
	ld.global.f32 	%f24, [%rd35];
	fma.rn.f32 	%f25, %f23, %f24, %f22;
	ld.global.f32 	%f26, [%rd71+-4];
	add.s64 	%rd36, %rd35, %rd33;
	ld.global.f32 	%f27, [%rd36];
	fma.rn.f32 	%f28, %f26, %f27, %f25;
	ld.global.f32 	%f29, [%rd71];
	add.s64 	%rd37, %rd36, %rd33;
	ld.global.f32 	%f30, [%rd37];
	fma.rn.f32 	%f31, %f29, %f30, %f28;
	ld.global.f32 	%f32, [%rd71+4];
	add.s64 	%rd38, %rd37, %rd33;
	ld.global.f32 	%f33, [%rd38];
	fma.rn.f32 	%f34, %f32, %f33, %f31;
	ld.global.f32 	%f35, [%rd71+8];
	add.s64 	%rd39, %rd38, %rd33;
	ld.global.f32 	%f36, [%rd39];
	fma.rn.f32 	%f37, %f35, %f36, %f34;
	ld.global.f32 	%f38, [%rd71+12];
	add.s64 	%rd40, %rd39, %rd33;
	ld.global.f32 	%f39, [%rd40];
	fma.rn.f32 	%f67, %f38, %f39, %f37;
	add.s64 	%rd73, %rd73, -8;
	add.s64 	%rd72, %rd72, %rd9;
	add.s64 	%rd71, %rd71, 32;
	setp.ne.s64 	%p6, %rd73, 0;
	@%p6 bra 	$L__BB1_4;
$L__BB1_5:
	setp.eq.s64 	%p7, %rd6, 0;
	@%p7 bra 	$L__BB1_13;
	and.b64  	%rd18, %rd24, 3;
	setp.lt.u64 	%p8, %rd6, 4;
	@%p8 bra 	$L__BB1_8;
	add.s64 	%rd41, %rd75, %rd5;
	shl.b64 	%rd42, %rd41, 2;
	add.s64 	%rd43, %rd2, %rd42;
	ld.global.f32 	%f41, [%rd43];
	mad.lo.s64 	%rd44, %rd75, %rd25, %rd4;
	shl.b64 	%rd45, %rd44, 2;
	add.s64 	%rd46, %rd1, %rd45;
	ld.global.f32 	%f42, [%rd46];
	fma.rn.f32 	%f43, %f41, %f42, %f67;
	ld.global.f32 	%f44, [%rd43+4];
	shl.b64 	%rd47, %rd25, 2;
	add.s64 	%rd48, %rd46, %rd47;
	ld.global.f32 	%f45, [%rd48];
	fma.rn.f32 	%f46, %f44, %f45, %f43;
	ld.global.f32 	%f47, [%rd43+8];
	add.s64 	%rd49, %rd48, %rd47;
	ld.global.f32 	%f48, [%rd49];
	fma.rn.f32 	%f49, %f47, %f48, %f46;
	ld.global.f32 	%f50, [%rd43+12];
	add.s64 	%rd50, %rd49, %rd47;
	ld.global.f32 	%f51, [%rd50];
	fma.rn.f32 	%f67, %f50, %f51, %f49;
	add.s64 	%rd75, %rd75, 4;
$L__BB1_8:
	setp.eq.s64 	%p9, %rd18, 0;
	@%p9 bra 	$L__BB1_13;
	setp.eq.s64 	%p10, %rd18, 1;
	@%p10 bra 	$L__BB1_11;
	add.s64 	%rd51, %rd75, %rd5;
	shl.b64 	%rd52, %rd51, 2;
	add.s64 	%rd53, %rd2, %rd52;
	ld.global.f32 	%f53, [%rd53];
	mad.lo.s64 	%rd54, %rd75, %rd25, %rd4;
	shl.b64 	%rd55, %rd54, 2;
	add.s64 	%rd56, %rd1, %rd55;
	ld.global.f32 	%f54, [%rd56];
	fma.rn.f32 	%f55, %f53, %f54, %f67;
	ld.global.f32 	%f56, [%rd53+4];
	shl.b64 	%rd57, %rd25, 2;
	add.s64 	%rd58, %rd56, %rd57;
	ld.global.f32 	%f57, [%rd58];
	fma.rn.f32 	%f67, %f56, %f57, %f55;
	add.s64 	%rd75, %rd75, 2;
$L__BB1_11:
	and.b64  	%rd59, %rd24, 1;
	setp.eq.b64 	%p11, %rd59, 1;
	not.pred 	%p12, %p11;
	@%p12 bra 	$L__BB1_13;
	add.s64 	%rd60, %rd75, %rd5;
	shl.b64 	%rd61, %rd60, 2;
	add.s64 	%rd62, %rd2, %rd61;
	ld.global.f32 	%f58, [%rd62];
	mad.lo.s64 	%rd63, %rd75, %rd25, %rd4;
	shl.b64 	%rd64, %rd63, 2;
	add.s64 	%rd65, %rd1, %rd64;
	ld.global.f32 	%f59, [%rd65];
	fma.rn.f32 	%f67, %f58, %f59, %f67;
$L__BB1_13:
	ld.param.u64 	%rd70, [_Z9mm_kernelIfEvPKT_S2_PS0_mmm_param_2];
	mad.lo.s64 	%rd66, %rd25, %rd3, %rd4;
	cvta.to.global.u64 	%rd67, %rd70;
	shl.b64 	%rd68, %rd66, 2;
	add.s64 	%rd69, %rd67, %rd68;
	st.global.f32 	[%rd69], %f67;
$L__BB1_14:
	ret;

}
	// .globl	_Z9mm_kernelIdEvPKT_S2_PS0_mmm
.visible .entry _Z9mm_kernelIdEvPKT_S2_PS0_mmm(
	.param .u64 .ptr .align 1 _Z9mm_kernelIdEvPKT_S2_PS0_mmm_param_0,
	.param .u64 .ptr .align 1 _Z9mm_kernelIdEvPKT_S2_PS0_mmm_param_1,
	.param .u64 .ptr .align 1 _Z9mm_kernelIdEvPKT_S2_PS0_mmm_param_2,
	.param .u64 _Z9mm_kernelIdEvPKT_S2_PS0_mmm_param_3,
	.param .u64 _Z9mm_kernelIdEvPKT_S2_PS0_mmm_param_4,
	.param .u64 _Z9mm_kernelIdEvPKT_S2_PS0_mmm_param_5
)
{
	.reg .pred 	%p<13>;
	.reg .b32 	%r<9>;
	.reg .b64 	%rd<77>;
	.reg .b64 	%fd<68>;

	ld.param.u64 	%rd25, [_Z9mm_kernelIdEvPKT_S2_PS0_mmm_param_0];
	ld.param.u64 	%rd26, [_Z9mm_kernelIdEvPKT_S2_PS0_mmm_param_1];
	ld.param.u64 	%rd27, [_Z9mm_kernelIdEvPKT_S2_PS0_mmm_param_3];
	ld.param.u64 	%rd23, [_Z9mm_kernelIdEvPKT_S2_PS0_mmm_param_4];
	ld.param.u64 	%rd24, [_Z9mm_kernelIdEvPKT_S2_PS0_mmm_param_5];
	cvta.to.global.u64 	%rd1, %rd26;
	cvta.to.global.u64 	%rd2, %rd25;
	mov.u32 	%r1, %ctaid.y;
	mov.u32 	%r2, %ntid.y;
	mov.u32 	%r3, %tid.y;
	mad.lo.s32 	%r4, %r1, %r2, %r3;
	cvt.u64.u32 	%rd3, %r4;
	mov.u32 	%r5, %ctaid.x;
	mov.u32 	%r6, %ntid.x;
	mov.u32 	%r7, %tid.x;
	mad.lo.s32 	%r8, %r5, %r6, %r7;
	cvt.u64.u32 	%rd4, %r8;
	setp.le.u64 	%p1, %rd27, %rd3;
	setp.le.u64 	%p2, %rd24, %rd4;
	or.pred  	%p3, %p1, %p2;
	@%p3 bra 	$L__BB2_14;
	setp.eq.s64 	%p4, %rd23, 0;
	mov.f64 	%fd67, 0d0000000000000000;
	@%p4 bra 	$L__BB2_13;
	mul.lo.s64 	%rd5, %rd23, %rd3;
	setp.lt.u64 	%p5, %rd23, 8;
	mov.f64 	%fd67, 0d0000000000000000;
	mov.b64 	%rd75, 0;
	@%p5 bra 	$L__BB2_5;
	and.b64  	%rd75, %rd23, -8;
	shl.b64 	%rd29, %rd4, 3;
	add.s64 	%rd72, %rd1, %rd29;
	shl.b64 	%rd30, %rd5, 3;
	add.s64 	%rd31, %rd30, %rd2;
	add.s64 	%rd71, %rd31, 32;
	mov.f64 	%fd67, 0d0000000000000000;
	mov.u64 	%rd73, %rd75;
$L__BB2_4:
	.pragma "nounroll";
	ld.global.f64 	%fd17, [%rd71+-32];
	ld.global.f64 	%fd18, [%rd72];
	fma.rn.f64 	%fd19, %fd17, %fd18, %fd67;
	ld.global.f64 	%fd20, [%rd71+-24];
	shl.b64 	%rd32, %rd24, 3;
	add.s64 	%rd33, %rd72, %rd32;
	ld.global.f64 	%fd21, [%rd33];
	fma.rn.f64 	%fd22, %fd20, %fd21, %fd19;
	ld.global.f64 	%fd23, [%rd71+-16];
	add.s64 	%rd34, %rd33, %rd32;
	ld.global.f64 	%fd24, [%rd34];
	fma.rn.f64 	%fd25, %fd23, %fd24, %fd22;
	ld.global.f64 	%fd26, [%rd71+-8];
	add.s64 	%rd35, %rd34, %rd32;
	ld.global.f64 	%fd27, [%rd35];
	fma.rn.f64 	%fd28, %fd26, %fd27, %fd25;
	ld.global.f64 	%fd29, [%rd71];
	add.s64 	%rd36, %rd35, %rd32;
	ld.global.f64 	%fd30, [%rd36];
	fma.rn.f64 	%fd31, %fd29, %fd30, %fd28;
	ld.global.f64 	%fd32, [%rd71+8];
	add.s64 	%rd37, %rd36, %rd32;
	ld.global.f64 	%fd33, [%rd37];
	fma.rn.f64 	%fd34, %fd32, %fd33, %fd31;
	ld.global.f64 	%fd35, [%rd71+16];
	add.s64 	%rd38, %rd37, %rd32;
	ld.global.f64 	%fd36, [%rd38];
	fma.rn.f64 	%fd37, %fd35, %fd36, %fd34;
	ld.global.f64 	%fd38, [%rd71+24];
	add.s64 	%rd39, %rd38, %rd32;
	ld.global.f64 	%fd39, [%rd39];
	fma.rn.f64 	%fd67, %fd38, %fd39, %fd37;
	add.s64 	%rd73, %rd73, -8;
	shl.b64 	%rd40, %rd24, 6;
	add.s64 	%rd72, %rd72, %rd40;
	add.s64 	%rd71, %rd71, 64;
	setp.ne.s64 	%p6, %rd73, 0;
	@%p6 bra 	$L__BB2_4;
$L__BB2_5:
	and.b64  	%rd16, %rd23, 7;
	setp.eq.s64 	%p7, %rd16, 0;
	@%p7 bra 	$L__BB2_13;
	and.b64  	%rd17, %rd23, 3;
	setp.lt.u64 	%p8, %rd16, 4;
	@%p8 bra 	$L__BB2_8;
	add.s64 	%rd41, %rd75, %rd5;
	shl.b64 	%rd42, %rd41, 3;
	add.s64 	%rd43, %rd2, %rd42;
	ld.global.f64 	%fd41, [%rd43];
	mad.lo.s64 	%rd44, %rd75, %rd24, %rd4;
	shl.b64 	%rd45, %rd44, 3;
	add.s64 	%rd46, %rd1, %rd45;
	ld.global.f64 	%fd42, [%rd46];
	fma.rn.f64 	%fd43, %fd41, %fd42, %fd67;
	ld.global.f64 	%fd44, [%rd43+8];
	shl.b64 	%rd47, %rd24, 3;
	add.s64 	%rd48, %rd46, %rd47;
	ld.global.f64 	%fd45, [%rd48];
	fma.rn.f64 	%fd46, %fd44, %fd45, %fd43;
	ld.global.f64 	%fd47, [%rd43+16];
	add.s64 	%rd49, %rd48, %rd47;
	ld.global.f64 	%fd48, [%rd49];
	fma.rn.f64 	%fd49, %fd47, %fd48, %fd46;
	ld.global.f64 	%fd50, [%rd43+24];
	add.s64 	%rd50, %rd49, %rd47;
	ld.global.f64 	%fd51, [%rd50];
	fma.rn.f64 	%fd67, %fd50, %fd51, %fd49;
	add.s64 	%rd75, %rd75, 4;
$L__BB2_8:
	setp.eq.s64 	%p9, %rd17, 0;
	@%p9 bra 	$L__BB2_13;
	setp.eq.s64 	%p10, %rd17, 1;
	@%p10 bra 	$L__BB2_11;
	add.s64 	%rd51, %rd75, %rd5;
	shl.b64 	%rd52, %rd51, 3;
	add.s64 	%rd53, %rd2, %rd52;
	ld.global.f64 	%fd53, [%rd53];
	mad.lo.s64 	%rd54, %rd75, %rd24, %rd4;
	shl.b64 	%rd55, %rd54, 3;
	add.s64 	%rd56, %rd1, %rd55;
	ld.global.f64 	%fd54, [%rd56];
	fma.rn.f64 	%fd55, %fd53, %fd54, %fd67;
	ld.global.f64 	%fd56, [%rd53+8];
	shl.b64 	%rd57, %rd24, 3;
	add.s64 	%rd58, %rd56, %rd57;
	ld.global.f64 	%fd57, [%rd58];
	fma.rn.f64 	%fd67, %fd56, %fd57, %fd55;
	add.s64 	%rd75, %rd75, 2;
$L__BB2_11:
	and.b64  	%rd59, %rd23, 1;
	setp.eq.b64 	%p11, %rd59, 1;
	not.pred 	%p12, %p11;
	@%p12 bra 	$L__BB2_13;
	add.s64 	%rd60, %rd75, %rd5;
	shl.b64 	%rd61, %rd60, 3;
	add.s64 	%rd62, %rd2, %rd61;
	ld.global.f64 	%fd58, [%rd62];
	mad.lo.s64 	%rd63, %rd75, %rd24, %rd4;
	shl.b64 	%rd64, %rd63, 3;
	add.s64 	%rd65, %rd1, %rd64;
	ld.global.f64 	%fd59, [%rd65];
	fma.rn.f64 	%fd67, %fd58, %fd59, %fd67;
$L__BB2_13:
	ld.param.u64 	%rd70, [_Z9mm_kernelIdEvPKT_S2_PS0_mmm_param_2];
	mad.lo.s64 	%rd66, %rd24, %rd3, %rd4;
	cvta.to.global.u64 	%rd67, %rd70;
	shl.b64 	%rd68, %rd66, 3;
	add.s64 	%rd69, %rd67, %rd68;
	st.global.f64 	[%rd69], %fd67;
$L__BB2_14:
	ret;

}
	// .globl	_Z19mm_kernel_optimizedIiEvPKT_S2_PS0_mmm
.visible .entry _Z19mm_kernel_optimizedIiEvPKT_S2_PS0_mmm(
	.param .u64 .ptr .align 1 _Z19mm_kernel_optimizedIiEvPKT_S2_PS0_mmm_param_0,
	.param .u64 .ptr .align 1 _Z19mm_kernel_optimizedIiEvPKT_S2_PS0_mmm_param_1,
	.param .u64 .ptr .align 1 _Z19mm_kernel_optimizedIiEvPKT_S2_PS0_mmm_param_2,
	.param .u64 _Z19mm_kernel_optimizedIiEvPKT_S2_PS0_mmm_param_3,
	.param .u64 _Z19mm_kernel_optimizedIiEvPKT_S2_PS0_mmm_param_4,
	.param .u64 _Z19mm_kernel_optimizedIiEvPKT_S2_PS0_mmm_param_5
)
{
	.reg .pred 	%p<12>;
	.reg .b32 	%r<137>;
	.reg .b32 	%f<5>;
	.reg .b64 	%rd<38>;
	// demoted variable
	.shared .align 4 .b8 _ZZ19mm_kernel_optimizedIiEvPKT_S2_PS0_mmmE10mat_1_tile[4096];
	// demoted variable
	.shared .align 4 .b8 _ZZ19mm_kernel_optimizedIiEvPKT_S2_PS0_mmmE10mat_2_tile[4096];
	ld.param.u64 	%rd17, [_Z19mm_kernel_optimizedIiEvPKT_S2_PS0_mmm_param_3];
	ld.param.u64 	%rd18, [_Z19mm_kernel_optimizedIiEvPKT_S2_PS0_mmm_param_4];
	ld.param.u64 	%rd19, [_Z19mm_kernel_optimizedIiEvPKT_S2_PS0_mmm_param_5];
	cvt.rn.f32.u64 	%f2, %rd18;
	mul.f32 	%f3, %f2, 0f3D000000;
	cvt.rpi.f32.f32 	%f1, %f3;
	setp.leu.f32 	%p1, %f1, 0f00000000;
	mov.b32 	%r136, 0;
	@%p1 bra 	$L__BB3_7;
	ld.param.u64 	%rd35, [_Z19mm_kernel_optimizedIiEvPKT_S2_PS0_mmm_param_1];
	ld.param.u64 	%rd34, [_Z19mm_kernel_optimizedIiEvPKT_S2_PS0_mmm_param_0];
	mov.u32 	%r14, %ctaid.y;
	mov.u32 	%r15, %ntid.y;
	mov.u32 	%r16, %tid.y;
	mad.lo.s32 	%r17, %r14, %r15, %r16;
	cvt.u64.u32 	%rd1, %r17;
	mov.u32 	%r18, %ntid.x;
	cvt.u64.u32 	%rd2, %r18;
	mov.u32 	%r19, %tid.x;
	cvt.u64.u32 	%rd3, %r19;
	shl.b32 	%r20, %r16, 7;
	mov.u32 	%r21, _ZZ19mm_kernel_optimizedIiEvPKT_S2_PS0_mmmE10mat_1_tile;
	add.s32 	%r1, %r21, %r20;
	shl.b32 	%r22, %r19, 2;
	add.s32 	%r2, %r1, %r22;
	mul.lo.s64 	%rd4, %rd18, %rd1;
	mov.u32 	%r23, %ctaid.x;
	mad.lo.s32 	%r24, %r23, %r18, %r19;
	cvt.u64.u32 	%rd5, %r24;
	mov.u32 	%r25, _ZZ19mm_kernel_optimizedIiEvPKT_S2_PS0_mmmE10mat_2_tile;
	add.s32 	%r4, %r25, %r22;
	add.s32 	%r3, %r4, %r20;
	cvta.to.global.u64 	%rd6, %rd34;
	cvta.to.global.u64 	%rd7, %rd35;
	mov.b32 	%r136, 0;
	mov.b64 	%rd37, 0;
$L__BB3_2:
	setp.le.u64 	%p2, %rd17, %rd1;
	mad.lo.s64 	%rd21, %rd37, %rd2, %rd3;
	setp.ge.u64 	%p3, %rd21, %rd18;
	mov.b32 	%r134, 0;
	or.pred  	%p4, %p2, %p3;
	@%p4 bra 	$L__BB3_4;
	add.s64 	%rd22, %rd21, %rd4;
	shl.b64 	%rd23, %rd22, 2;
	add.s64 	%rd24, %rd6, %rd23;
	ld.global.u32 	%r134, [%rd24];
$L__BB3_4:
	setp.le.u64 	%p5, %rd19, %rd5;
	st.shared.u32 	[%r2], %r134;
	mov.u32 	%r28, %ntid.y;
	cvt.u64.u32 	%rd25, %r28;
	mov.u32 	%r29, %tid.y;
	cvt.u64.u32 	%rd26, %r29;
	mad.lo.s64 	%rd10, %rd37, %rd25, %rd26;
	setp.ge.u64 	%p6, %rd10, %rd18;
	mov.b32 	%r135, 0;
	or.pred  	%p7, %p5, %p6;
	@%p7 bra 	$L__BB3_6;
	mad.lo.s64 	%rd27, %rd10, %rd19, %rd5;
	shl.b64 	%rd28, %rd27, 2;
	add.s64 	%rd29, %rd7, %rd28;
	ld.global.u32 	%r135, [%rd29];
$L__BB3_6:
	st.shared.u32 	[%r3], %r135;
	bar.sync 	0;
	ld.shared.u32 	%r30, [%r1];
	ld.shared.u32 	%r31, [%r4];
	mad.lo.s32 	%r32, %r31, %r30, %r136;
	ld.shared.u32 	%r33, [%r1+4];
	ld.shared.u32 	%r34, [%r4+128];
	mad.lo.s32 	%r35, %r34, %r33, %r32;
	ld.shared.u32 	%r36, [%r1+8];
	ld.shared.u32 	%r37, [%r4+256];
	mad.lo.s32 	%r38, %r37, %r36, %r35;
	ld.shared.u32 	%r39, [%r1+12];
	ld.shared.u32 	%r40, [%r4+384];
	mad.lo.s32 	%r41, %r40, %r39, %r38;
	ld.shared.u32 	%r42, [%r1+16];
	ld.shared.u32 	%r43, [%r4+512];
	mad.lo.s32 	%r44, %r43, %r42, %r41;
	ld.shared.u32 	%r45, [%r1+20];
	ld.shared.u32 	%r46, [%r4+640];
	mad.lo.s32 	%r47, %r46, %r45, %r44;
	ld.shared.u32 	%r48, [%r1+24];
	ld.shared.u32 	%r49, [%r4+768];
	mad.lo.s32 	%r50, %r49, %r48, %r47;
	ld.shared.u32 	%r51, [%r1+28];
	ld.shared.u32 	%r52, [%r4+896];
	mad.lo.s32 	%r53, %r52, %r51, %r50;
	ld.shared.u32 	%r54, [%r1+32];
	ld.shared.u32 	%r55, [%r4+1024];
	mad.lo.s32 	%r56, %r55, %r54, %r53;
	ld.shared.u32 	%r57, [%r1+36];
	ld.shared.u32 	%r58, [%r4+1152];
	mad.lo.s32 	%r59, %r58, %r57, %r56;
	ld.shared.u32 	%r60, [%r1+40];
	ld.shared.u32 	%r61, [%r4+1280];
	mad.lo.s32 	%r62, %r61, %r60, %r59;
	ld.shared.u32 	%r63, [%r1+44];
	ld.shared.u32 	%r64, [%r4+1408];
	mad.lo.s32 	%r65, %r64, %r63, %r62;
	ld.shared.u32 	%r66, [%r1+48];
	ld.shared.u32 	%r67, [%r4+1536];
	mad.lo.s32 	%r68, %r67, %r66, %r65;
	ld.shared.u32 	%r69, [%r1+52];
	ld.shared.u32 	%r70, [%r4+1664];
	mad.lo.s32 	%r71, %r70, %r69, %r68;
	ld.shared.u32 	%r72, [%r1+56];
	ld.shared.u32 	%r73, [%r4+1792];
	mad.lo.s32 	%r74, %r73, %r72, %r71;
	ld.shared.u32 	%r75, [%r1+60];
	ld.shared.u32 	%r76, [%r4+1920];
	mad.lo.s32 	%r77, %r76, %r75, %r74;
	ld.shared.u32 	%r78, [%r1+64];
	ld.shared.u32 	%r79, [%r4+2048];
	mad.lo.s32 	%r80, %r79, %r78, %r77;
	ld.shared.u32 	%r81, [%r1+68];
	ld.shared.u32 	%r82, [%r4+2176];
	mad.lo.s32 	%r83, %r82, %r81, %r80;
	ld.shared.u32 	%r84, [%r1+72];
	ld.shared.u32 	%r85, [%r4+2304];
	mad.lo.s32 	%r86, %r85, %r84, %r83;
	ld.shared.u32 	%r87, [%r1+76];
	ld.shared.u32 	%r88, [%r4+2432];
	mad.lo.s32 	%r89, %r88, %r87, %r86;
	ld.shared.u32 	%r90, [%r1+80];
	ld.shared.u32 	%r91, [%r4+2560];
	mad.lo.s32 	%r92, %r91, %r90, %r89;
	ld.shared.u32 	%r93, [%r1+84];
	ld.shared.u32 	%r94, [%r4+2688];
	mad.lo.s32 	%r95, %r94, %r93, %r92;
	ld.shared.u32 	%r96, [%r1+88];
	ld.shared.u32 	%r97, [%r4+2816];
	mad.lo.s32 	%r98, %r97, %r96, %r95;
	ld.shared.u32 	%r99, [%r1+92];
	ld.shared.u32 	%r100, [%r4+2944];
	mad.lo.s32 	%r101, %r100, %r99, %r98;
	ld.shared.u32 	%r102, [%r1+96];
	ld.shared.u32 	%r103, [%r4+3072];
	mad.lo.s32 	%r104, %r103, %r102, %r101;
	ld.shared.u32 	%r105, [%r1+100];
	ld.shared.u32 	%r106, [%r4+3200];
	mad.lo.s32 	%r107, %r106, %r105, %r104;
	ld.shared.u32 	%r108, [%r1+104];
	ld.shared.u32 	%r109, [%r4+3328];
	mad.lo.s32 	%r110, %r109, %r108, %r107;
	ld.shared.u32 	%r111, [%r1+108];
	ld.shared.u32 	%r112, [%r4+3456];
	mad.lo.s32 	%r113, %r112, %r111, %r110;
	ld.shared.u32 	%r114, [%r1+112];
	ld.shared.u32 	%r115, [%r4+3584];
	mad.lo.s32 	%r116, %r115, %r114, %r113;
	ld.shared.u32 	%r117, [%r1+116];
	ld.shared.u32 	%r118, [%r4+3712];
	mad.lo.s32 	%r119, %r118, %r117, %r116;
	ld.shared.u32 	%r120, [%r1+120];
	ld.shared.u32 	%r121, [%r4+3840];
	mad.lo.s32 	%r122, %r121, %r120, %r119;
	ld.shared.u32 	%r123, [%r1+124];
	ld.shared.u32 	%r124, [%r4+3968];
	mad.lo.s32 	%r136, %r124, %r123, %r122;
	bar.sync 	0;
	add.s64 	%rd37, %rd37, 1;
	cvt.rn.f32.u64 	%f4, %rd37;
	setp.gt.f32 	%p8, %f1, %f4;
	@%p8 bra 	$L__BB3_2;
$L__BB3_7:
	mov.u32 	%r125, %ctaid.y;
	mov.u32 	%r126, %ntid.y;
	mov.u32 	%r127, %tid.y;
	mad.lo.s32 	%r128, %r125, %r126, %r127;
	cvt.u64.u32 	%rd12, %r128;
	mov.u32 	%r129, %ctaid.x;
	mov.u32 	%r130, %ntid.x;
	mov.u32 	%r131, %tid.x;
	mad.lo.s32 	%r132, %r129, %r130, %r131;
	cvt.u64.u32 	%rd13, %r132;
	setp.le.u64 	%p9, %rd17, %rd12;
	setp.le.u64 	%p10, %rd19, %rd13;
	or.pred  	%p11, %p9, %p10;
	@%p11 bra 	$L__BB3_9;
	ld.param.u64 	%rd36, [_Z19mm_kernel_optimizedIiEvPKT_S2_PS0_mmm_param_2];
	mad.lo.s64 	%rd30, %rd19, %rd12, %rd13;
	cvta.to.global.u64 	%rd31, %rd36;
	shl.b64 	%rd32, %rd30, 2;
	add.s64 	%rd33, %rd31, %rd32;
	st.global.u32 	[%rd33], %r136;
$L__BB3_9:
	ret;

}
	// .globl	_Z19mm_kernel_optimizedIfEvPKT_S2_PS0_mmm
.visible .entry _Z19mm_kernel_optimizedIfEvPKT_S2_PS0_mmm(
	.param .u64 .ptr .align 1 _Z19mm_kernel_optimizedIfEvPKT_S2_PS0_mmm_param_0,
	.param .u64 .ptr .align 1 _Z19mm_kernel_optimizedIfEvPKT_S2_PS0_mmm_param_1,
	.param .u64 .ptr .align 1 _Z19mm_kernel_optimizedIfEvPKT_S2_PS0_mmm_param_2,
	.param .u64 _Z19mm_kernel_optimizedIfEvPKT_S2_PS0_mmm_param_3,
	.param .u64 _Z19mm_kernel_optimizedIfEvPKT_S2_PS0_mmm_param_4,
	.param .u64 _Z19mm_kernel_optimizedIfEvPKT_S2_PS0_mmm_param_5
)
{
	.reg .pred 	%p<12>;
	.reg .b32 	%r<27>;
	.reg .b32 	%f<115>;
	.reg .b64 	%rd<38>;
	// demoted variable
	.shared .align 4 .b8 _ZZ19mm_kernel_optimizedIfEvPKT_S2_PS0_mmmE10mat_1_tile[4096];
	// demoted variable
	.shared .align 4 .b8 _ZZ19mm_kernel_optimizedIfEvPKT_S2_PS0_mmmE10mat_2_tile[4096];
	ld.param.u64 	%rd17, [_Z19mm_kernel_optimizedIfEvPKT_S2_PS0_mmm_param_3];
	ld.param.u64 	%rd18, [_Z19mm_kernel_optimizedIfEvPKT_S2_PS0_mmm_param_4];
	ld.param.u64 	%rd19, [_Z19mm_kernel_optimizedIfEvPKT_S2_PS0_mmm_param_5];
	cvt.rn.f32.u64 	%f10, %rd18;
	mul.f32 	%f11, %f10, 0f3D000000;
	cvt.rpi.f32.f32 	%f1, %f11;
	setp.leu.f32 	%p1, %f1, 0f00000000;
	mov.f32 	%f114, 0f00000000;
	@%p1 bra 	$L__BB4_7;
	ld.param.u64 	%rd35, [_Z19mm_kernel_optimizedIfEvPKT_S2_PS0_mmm_param_1];
	ld.param.u64 	%rd34, [_Z19mm_kernel_optimizedIfEvPKT_S2_PS0_mmm_param_0];
	mov.u32 	%r5, %ctaid.y;
	mov.u32 	%r6, %ntid.y;
	mov.u32 	%r7, %tid.y;
	mad.lo.s32 	%r8, %r5, %r6, %r7;
	cvt.u64.u32 	%rd1, %r8;
	mov.u32 	%r9, %ntid.x;
	cvt.u64.u32 	%rd2, %r9;
	mov.u32 	%r10, %tid.x;
	cvt.u64.u32 	%rd3, %r10;
	shl.b32 	%r11, %r7, 7;
	mov.u32 	%r12, _ZZ19mm_kernel_optimizedIfEvPKT_S2_PS0_mmmE10mat_1_tile;
	add.s32 	%r1, %r12, %r11;
	shl.b32 	%r13, %r10, 2;
	add.s32 	%r2, %r1, %r13;
	mul.lo.s64 	%rd4, %rd18, %rd1;
	mov.u32 	%r14, %ctaid.x;
	mad.lo.s32 	%r15, %r14, %r9, %r10;
	cvt.u64.u32 	%rd5, %r15;
	mov.u32 	%r16, _ZZ19mm_kernel_optimizedIfEvPKT_S2_PS0_mmmE10mat_2_tile;
	add.s32 	%r4, %r16, %r13;
	add.s32 	%r3, %r4, %r11;
	cvta.to.global.u64 	%rd6, %rd34;
	cvta.to.global.u64 	%rd7, %rd35;
	mov.f32 	%f114, 0f00000000;
	mov.b64 	%rd37, 0;
$L__BB4_2:
	setp.le.u64 	%p2, %rd17, %rd1;
	mad.lo.s64 	%rd21, %rd37, %rd2, %rd3;
	setp.ge.u64 	%p3, %rd21, %rd18;
	mov.f32 	%f112, 0f00000000;
	or.pred  	%p4, %p2, %p3;
	@%p4 bra 	$L__BB4_4;
	add.s64 	%rd22, %rd21, %rd4;
	shl.b64 	%rd23, %rd22, 2;
	add.s64 	%rd24, %rd6, %rd23;
	ld.global.f32 	%f112, [%rd24];
$L__BB4_4:
	setp.le.u64 	%p5, %rd19, %rd5;
	st.shared.f32 	[%r2], %f112;
	mov.u32 	%r17, %ntid.y;
	cvt.u64.u32 	%rd25, %r17;
	mov.u32 	%r18, %tid.y;
	cvt.u64.u32 	%rd26, %r18;
	mad.lo.s64 	%rd10, %rd37, %rd25, %rd26;
	setp.ge.u64 	%p6, %rd10, %rd18;
	mov.f32 	%f113, 0f00000000;
	or.pred  	%p7, %p5, %p6;
	@%p7 bra 	$L__BB4_6;
	mad.lo.s64 	%rd27, %rd10, %rd19, %rd5;
	shl.b64 	%rd28, %rd27, 2;
	add.s64 	%rd29, %rd7, %rd28;
	ld.global.f32 	%f113, [%rd29];
$L__BB4_6:
	st.shared.f32 	[%r3], %f113;
	bar.sync 	0;
	ld.shared.f32 	%f15, [%r1];
	ld.shared.f32 	%f16, [%r4];
	fma.rn.f32 	%f17, %f15, %f16, %f114;
	ld.shared.f32 	%f18, [%r1+4];
	ld.shared.f32 	%f19, [%r4+128];
	fma.rn.f32 	%f20, %f18, %f19, %f17;
	ld.shared.f32 	%f21, [%r1+8];
	ld.shared.f32 	%f22, [%r4+256];
	fma.rn.f32 	%f23, %f21, %f22, %f20;
	ld.shared.f32 	%f24, [%r1+12];
	ld.shared.f32 	%f25, [%r4+384];
	fma.rn.f32 	%f26, %f24, %f25, %f23;
	ld.shared.f32 	%f27, [%r1+16];
	ld.shared.f32 	%f28, [%r4+512];
	fma.rn.f32 	%f29, %f27, %f28, %f26;
	ld.shared.f32 	%f30, [%r1+20];
	ld.shared.f32 	%f31, [%r4+640];
	fma.rn.f32 	%f32, %f30, %f31, %f29;
	ld.shared.f32 	%f33, [%r1+24];
	ld.shared.f32 	%f34, [%r4+768];
	fma.rn.f32 	%f35, %f33, %f34, %f32;
	ld.shared.f32 	%f36, [%r1+28];
	ld.shared.f32 	%f37, [%r4+896];
	fma.rn.f32 	%f38, %f36, %f37, %f35;
	ld.shared.f32 	%f39, [%r1+32];
	ld.shared.f32 	%f40, [%r4+1024];
	fma.rn.f32 	%f41, %f39, %f40, %f38;
	ld.shared.f32 	%f42, [%r1+36];
	ld.shared.f32 	%f43, [%r4+1152];
	fma.rn.f32 	%f44, %f42, %f43, %f41;
	ld.shared.f32 	%f45, [%r1+40];
	ld.shared.f32 	%f46, [%r4+1280];
	fma.rn.f32 	%f47, %f45, %f46, %f44;
	ld.shared.f32 	%f48, [%r1+44];
	ld.shared.f32 	%f49, [%r4+1408];
	fma.rn.f32 	%f50, %f48, %f49, %f47;
	ld.shared.f32 	%f51, [%r1+48];
	ld.shared.f32 	%f52, [%r4+1536];
	fma.rn.f32 	%f53, %f51, %f52, %f50;
	ld.shared.f32 	%f54, [%r1+52];
	ld.shared.f32 	%f55, [%r4+1664];
	fma.rn.f32 	%f56, %f54, %f55, %f53;
	ld.shared.f32 	%f57, [%r1+56];
	ld.shared.f32 	%f58, [%r4+1792];
	fma.rn.f32 	%f59, %f57, %f58, %f56;
	ld.shared.f32 	%f60, [%r1+60];
	ld.shared.f32 	%f61, [%r4+1920];
	fma.rn.f32 	%f62, %f60, %f61, %f59;
	ld.shared.f32 	%f63, [%r1+64];
	ld.shared.f32 	%f64, [%r4+2048];
	fma.rn.f32 	%f65, %f63, %f64, %f62;
	ld.shared.f32 	%f66, [%r1+68];
	ld.shared.f32 	%f67, [%r4+2176];
	fma.rn.f32 	%f68, %f66, %f67, %f65;
	ld.shared.f32 	%f69, [%r1+72];
	ld.shared.f32 	%f70, [%r4+2304];
	fma.rn.f32 	%f71, %f69, %f70, %f68;
	ld.shared.f32 	%f72, [%r1+76];
	ld.shared.f32 	%f73, [%r4+2432];
	fma.rn.f32 	%f74, %f72, %f73, %f71;
	ld.shared.f32 	%f75, [%r1+80];
	ld.shared.f32 	%f76, [%r4+2560];
	fma.rn.f32 	%f77, %f75, %f76, %f74;
	ld.shared.f32 	%f78, [%r1+84];
	ld.shared.f32 	%f79, [%r4+2688];
	fma.rn.f32 	%f80, %f78, %f79, %f77;
	ld.shared.f32 	%f81, [%r1+88];
	ld.shared.f32 	%f82, [%r4+2816];
	fma.rn.f32 	%f83, %f81, %f82, %f80;
	ld.shared.f32 	%f84, [%r1+92];
	ld.shared.f32 	%f85, [%r4+2944];
	fma.rn.f32 	%f86, %f84, %f85, %f83;
	ld.shared.f32 	%f87, [%r1+96];
	ld.shared.f32 	%f88, [%r4+3072];
	fma.rn.f32 	%f89, %f87, %f88, %f86;
	ld.shared.f32 	%f90, [%r1+100];
	ld.shared.f32 	%f91, [%r4+3200];
	fma.rn.f32 	%f92, %f90, %f91, %f89;
	ld.shared.f32 	%f93, [%r1+104];
	ld.shared.f32 	%f94, [%r4+3328];
	fma.rn.f32 	%f95, %f93, %f94, %f92;
	ld.shared.f32 	%f96, [%r1+108];
	ld.shared.f32 	%f97, [%r4+3456];
	fma.rn.f32 	%f98, %f96, %f97, %f95;
	ld.shared.f32 	%f99, [%r1+112];
	ld.shared.f32 	%f100, [%r4+3584];
	fma.rn.f32 	%f101, %f99, %f100, %f98;
	ld.shared.f32 	%f102, [%r1+116];
	ld.shared.f32 	%f103, [%r4+3712];
	fma.rn.f32 	%f104, %f102, %f103, %f101;
	ld.shared.f32 	%f105, [%r1+120];
	ld.shared.f32 	%f106, [%r4+3840];
	fma.rn.f32 	%f107, %f105, %f106, %f104;
	ld.shared.f32 	%f108, [%r1+124];
	ld.shared.f32 	%f109, [%r4+3968];
	fma.rn.f32 	%f114, %f108, %f109, %f107;
	bar.sync 	0;
	add.s64 	%rd37, %rd37, 1;
	cvt.rn.f32.u64 	%f110, %rd37;
	setp.gt.f32 	%p8, %f1, %f110;
	@%p8 bra 	$L__BB4_2;
$L__BB4_7:
	mov.u32 	%r19, %ctaid.y;
	mov.u32 	%r20, %ntid.y;
	mov.u32 	%r21, %tid.y;
	mad.lo.s32 	%r22, %r19, %r20, %r21;
	cvt.u64.u32 	%rd12, %r22;
	mov.u32 	%r23, %ctaid.x;
	mov.u32 	%r24, %ntid.x;
	mov.u32 	%r25, %tid.x;
	mad.lo.s32 	%r26, %r23, %r24, %r25;
	cvt.u64.u32 	%rd13, %r26;
	setp.le.u64 	%p9, %rd17, %rd12;
	setp.le.u64 	%p10, %rd19, %rd13;
	or.pred  	%p11, %p9, %p10;
	@%p11 bra 	$L__BB4_9;
	ld.param.u64 	%rd36, [_Z19mm_kernel_optimizedIfEvPKT_S2_PS0_mmm_param_2];
	mad.lo.s64 	%rd30, %rd19, %rd12, %rd13;
	cvta.to.global.u64 	%rd31, %rd36;
	shl.b64 	%rd32, %rd30, 2;
	add.s64 	%rd33, %rd31, %rd32;
	st.global.f32 	[%rd33], %f114;
$L__BB4_9:
	ret;

}
	// .globl	_Z19mm_kernel_optimizedIdEvPKT_S2_PS0_mmm
.visible .entry _Z19mm_kernel_optimizedIdEvPKT_S2_PS0_mmm(
	.param .u64 .ptr .align 1 _Z19mm_kernel_optimizedIdEvPKT_S2_PS0_mmm_param_0,
	.param .u64 .ptr .align 1 _Z19mm_kernel_optimizedIdEvPKT_S2_PS0_mmm_param_1,
	.param .u64 .ptr .align 1 _Z19mm_kernel_optimizedIdEvPKT_S2_PS0_mmm_param_2,
	.param .u64 _Z19mm_kernel_optimizedIdEvPKT_S2_PS0_mmm_param_3,
	.param .u64 _Z19mm_kernel_optimizedIdEvPKT_S2_PS0_mmm_param_4,
	.param .u64 _Z19mm_kernel_optimizedIdEvPKT_S2_PS0_mmm_param_5
)
{
	.reg .pred 	%p<12>;
	.reg .b32 	%r<27>;
	.reg .b32 	%f<5>;
	.reg .b64 	%rd<37>;
	.reg .b64 	%fd<111>;
	// demoted variable
	.shared .align 8 .b8 _ZZ19mm_kernel_optimizedIdEvPKT_S2_PS0_mmmE10mat_1_tile[8192];
	// demoted variable
	.shared .align 8 .b8 _ZZ19mm_kernel_optimizedIdEvPKT_S2_PS0_mmmE10mat_2_tile[8192];
	ld.param.u64 	%rd15, [_Z19mm_kernel_optimizedIdEvPKT_S2_PS0_mmm_param_3];
	ld.param.u64 	%rd16, [_Z19mm_kernel_optimizedIdEvPKT_S2_PS0_mmm_param_4];
	ld.param.u64 	%rd17, [_Z19mm_kernel_optimizedIdEvPKT_S2_PS0_mmm_param_5];
	cvt.rn.f32.u64 	%f2, %rd16;
	mul.f32 	%f3, %f2, 0f3D000000;
	cvt.rpi.f32.f32 	%f1, %f3;
	setp.leu.f32 	%p1, %f1, 0f00000000;
	mov.f64 	%fd110, 0d0000000000000000;
	@%p1 bra 	$L__BB5_7;
	ld.param.u64 	%rd34, [_Z19mm_kernel_optimizedIdEvPKT_S2_PS0_mmm_param_1];
	mov.u32 	%r5, %ctaid.y;
	mov.u32 	%r6, %ntid.y;
	mov.u32 	%r7, %tid.y;
	mad.lo.s32 	%r8, %r5, %r6, %r7;
	cvt.u64.u32 	%rd1, %r8;
	mov.u32 	%r9, %ntid.x;
	cvt.u64.u32 	%rd2, %r9;
	mov.u32 	%r10, %tid.x;
	cvt.u64.u32 	%rd3, %r10;
	shl.b32 	%r11, %r7, 8;
	mov.u32 	%r12, _ZZ19mm_kernel_optimizedIdEvPKT_S2_PS0_mmmE10mat_1_tile;
	add.s32 	%r1, %r12, %r11;
	shl.b32 	%r13, %r10, 3;
	add.s32 	%r2, %r1, %r13;
	mov.u32 	%r14, %ctaid.x;
	mad.lo.s32 	%r15, %r14, %r9, %r10;
	cvt.u64.u32 	%rd4, %r15;
	mov.u32 	%r16, _ZZ19mm_kernel_optimizedIdEvPKT_S2_PS0_mmmE10mat_2_tile;
	add.s32 	%r4, %r16, %r13;
	add.s32 	%r3, %r4, %r11;
	cvta.to.global.u64 	%rd5, %rd34;
	mov.f64 	%fd110, 0d0000000000000000;
	mov.b64 	%rd36, 0;
$L__BB5_2:
	setp.le.u64 	%p2, %rd15, %rd1;
	mad.lo.s64 	%rd19, %rd36, %rd2, %rd3;
	setp.ge.u64 	%p3, %rd19, %rd16;
	mov.f64 	%fd108, 0d0000000000000000;
	or.pred  	%p4, %p2, %p3;
	@%p4 bra 	$L__BB5_4;
	ld.param.u64 	%rd33, [_Z19mm_kernel_optimizedIdEvPKT_S2_PS0_mmm_param_0];
	mad.lo.s64 	%rd20, %rd16, %rd1, %rd19;
	cvta.to.global.u64 	%rd21, %rd33;
	shl.b64 	%rd22, %rd20, 3;
	add.s64 	%rd23, %rd21, %rd22;
	ld.global.f64 	%fd108, [%rd23];
$L__BB5_4:
	setp.le.u64 	%p5, %rd17, %rd4;
	st.shared.f64 	[%r2], %fd108;
	cvt.u64.u32 	%rd24, %r6;
	mov.u32 	%r18, %tid.y;
	cvt.u64.u32 	%rd25, %r18;
	mad.lo.s64 	%rd8, %rd36, %rd24, %rd25;
	setp.ge.u64 	%p6, %rd8, %rd16;
	mov.f64 	%fd109, 0d0000000000000000;
	or.pred  	%p7, %p5, %p6;
	@%p7 bra 	$L__BB5_6;
	mad.lo.s64 	%rd26, %rd8, %rd17, %rd4;
	shl.b64 	%rd27, %rd26, 3;
	add.s64 	%rd28, %rd5, %rd27;
	ld.global.f64 	%fd109, [%rd28];
$L__BB5_6:
	st.shared.f64 	[%r3], %fd109;
	bar.sync 	0;
	ld.shared.f64 	%fd12, [%r1];
	ld.shared.f64 	%fd13, [%r4];
	fma.rn.f64 	%fd14, %fd12, %fd13, %fd110;
	ld.shared.f64 	%fd15, [%r1+8];
	ld.shared.f64 	%fd16, [%r4+256];
	fma.rn.f64 	%fd17, %fd15, %fd16, %fd14;
	ld.shared.f64 	%fd18, [%r1+16];
	ld.shared.f64 	%fd19, [%r4+512];
	fma.rn.f64 	%fd20, %fd18, %fd19, %fd17;
	ld.shared.f64 	%fd21, [%r1+24];
	ld.shared.f64 	%fd22, [%r4+768];
	fma.rn.f64 	%fd23, %fd21, %fd22, %fd20;
	ld.shared.f64 	%fd24, [%r1+32];
	ld.shared.f64 	%fd25, [%r4+1024];
	fma.rn.f64 	%fd26, %fd24, %fd25, %fd23;
	ld.shared.f64 	%fd27, [%r1+40];
	ld.shared.f64 	%fd28, [%r4+1280];
	fma.rn.f64 	%fd29, %fd27, %fd28, %fd26;
	ld.shared.f64 	%fd30, [%r1+48];
	ld.shared.f64 	%fd31, [%r4+1536];
	fma.rn.f64 	%fd32, %fd30, %fd31, %fd29;
	ld.shared.f64 	%fd33, [%r1+56];
	ld.shared.f64 	%fd34, [%r4+1792];
	fma.rn.f64 	%fd35, %fd33, %fd34, %fd32;
	ld.shared.f64 	%fd36, [%r1+64];
	ld.shared.f64 	%fd37, [%r4+2048];
	fma.rn.f64 	%fd38, %fd36, %fd37, %fd35;
	ld.shared.f64 	%fd39, [%r1+72];
	ld.shared.f64 	%fd40, [%r4+2304];
	fma.rn.f64 	%fd41, %fd39, %fd40, %fd38;
	ld.shared.f64 	%fd42, [%r1+80];
	ld.shared.f64 	%fd43, [%r4+2560];
	fma.rn.f64 	%fd44, %fd42, %fd43, %fd41;
	ld.shared.f64 	%fd45, [%r1+88];
	ld.shared.f64 	%fd46, [%r4+2816];
	fma.rn.f64 	%fd47, %fd45, %fd46, %fd44;
	ld.shared.f64 	%fd48, [%r1+96];
	ld.shared.f64 	%fd49, [%r4+3072];
	fma.rn.f64 	%fd50, %fd48, %fd49, %fd47;
	ld.shared.f64 	%fd51, [%r1+104];
	ld.shared.f64 	%fd52, [%r4+3328];
	fma.rn.f64 	%fd53, %fd51, %fd52, %fd50;
	ld.shared.f64 	%fd54, [%r1+112];
	ld.shared.f64 	%fd55, [%r4+3584];
	fma.rn.f64 	%fd56, %fd54, %fd55, %fd53;
	ld.shared.f64 	%fd57, [%r1+120];
	ld.shared.f64 	%fd58, [%r4+3840];
	fma.rn.f64 	%fd59, %fd57, %fd58, %fd56;
	ld.shared.f64 	%fd60, [%r1+128];
	ld.shared.f64 	%fd61, [%r4+4096];
	fma.rn.f64 	%fd62, %fd60, %fd61, %fd59;
	ld.shared.f64 	%fd63, [%r1+136];
	ld.shared.f64 	%fd64, [%r4+4352];
	fma.rn.f64 	%fd65, %fd63, %fd64, %fd62;
	ld.shared.f64 	%fd66, [%r1+144];
	ld.shared.f64 	%fd67, [%r4+4608];
	fma.rn.f64 	%fd68, %fd66, %fd67, %fd65;
	ld.shared.f64 	%fd69, [%r1+152];
	ld.shared.f64 	%fd70, [%r4+4864];
	fma.rn.f64 	%fd71, %fd69, %fd70, %fd68;
	ld.shared.f64 	%fd72, [%r1+160];
	ld.shared.f64 	%fd73, [%r4+5120];
	fma.rn.f64 	%fd74, %fd72, %fd73, %fd71;
	ld.shared.f64 	%fd75, [%r1+168];
	ld.shared.f64 	%fd76, [%r4+5376];
	fma.rn.f64 	%fd77, %fd75, %fd76, %fd74;
	ld.shared.f64 	%fd78, [%r1+176];
	ld.shared.f64 	%fd79, [%r4+5632];
	fma.rn.f64 	%fd80, %fd78, %fd79, %fd77;
	ld.shared.f64 	%fd81, [%r1+184];
	ld.shared.f64 	%fd82, [%r4+5888];
	fma.rn.f64 	%fd83, %fd81, %fd82, %fd80;
	ld.shared.f64 	%fd84, [%r1+192];
	ld.shared.f64 	%fd85, [%r4+6144];
	fma.rn.f64 	%fd86, %fd84, %fd85, %fd83;
	ld.shared.f64 	%fd87, [%r1+200];
	ld.shared.f64 	%fd88, [%r4+6400];
	fma.rn.f64 	%fd89, %fd87, %fd88, %fd86;
	ld.shared.f64 	%fd90, [%r1+208];
	ld.shared.f64 	%fd91, [%r4+6656];
	fma.rn.f64 	%fd92, %fd90, %fd91, %fd89;
	ld.shared.f64 	%fd93, [%r1+216];
	ld.shared.f64 	%fd94, [%r4+6912];
	fma.rn.f64 	%fd95, %fd93, %fd94, %fd92;
	ld.shared.f64 	%fd96, [%r1+224];
	ld.shared.f64 	%fd97, [%r4+7168];
	fma.rn.f64 	%fd98, %fd96, %fd97, %fd95;
	ld.shared.f64 	%fd99, [%r1+232];
	ld.shared.f64 	%fd100, [%r4+7424];
	fma.rn.f64 	%fd101, %fd99, %fd100, %fd98;
	ld.shared.f64 	%fd102, [%r1+240];
	ld.shared.f64 	%fd103, [%r4+7680];
	fma.rn.f64 	%fd104, %fd102, %fd103, %fd101;
	ld.shared.f64 	%fd105, [%r1+248];
	ld.shared.f64 	%fd106, [%r4+7936];
	fma.rn.f64 	%fd110, %fd105, %fd106, %fd104;
	bar.sync 	0;
	add.s64 	%rd36, %rd36, 1;
	cvt.rn.f32.u64 	%f4, %rd36;
	setp.gt.f32 	%p8, %f1, %f4;
	@%p8 bra 	$L__BB5_2;
$L__BB5_7:
	mov.u32 	%r19, %ctaid.y;
	mov.u32 	%r20, %ntid.y;
	mov.u32 	%r21, %tid.y;
	mad.lo.s32 	%r22, %r19, %r20, %r21;
	cvt.u64.u32 	%rd10, %r22;
	mov.u32 	%r23, %ctaid.x;
	mov.u32 	%r24, %ntid.x;
	mov.u32 	%r25, %tid.x;
	mad.lo.s32 	%r26, %r23, %r24, %r25;
	cvt.u64.u32 	%rd11, %r26;
	setp.le.u64 	%p9, %rd15, %rd10;
	setp.le.u64 	%p10, %rd17, %rd11;
	or.pred  	%p11, %p9, %p10;
	@%p11 bra 	$L__BB5_9;
	ld.param.u64 	%rd35, [_Z19mm_kernel_optimizedIdEvPKT_S2_PS0_mmm_param_2];
	mad.lo.s64 	%rd29, %rd17, %rd10, %rd11;
	cvta.to.global.u64 	%rd30, %rd35;
	shl.b64 	%rd31, %rd29, 3;
	add.s64 	%rd32, %rd30, %rd31;
	st.global.f64 	[%rd32], %fd110;
$L__BB5_9:
	ret;

}


// ===== COMPILED SASS (sm_100) =====

	.target	sm_100

	.elftype	@"ET_EXEC"


//--------------------- .note.nv.tkinfo           --------------------------
	.section	.note.nv.tkinfo,"",@"SHT_NOTE"
	.sectionflags	@"SHF_NOTE_NV_TKINFO"
	.tkinfo
        /*0018*/ 	.word	0x00000002
        /*0030*/ 	.string	""
        /*0030*/ 	.string	"ptxas"
        /*0030*/ 	.string	"Cuda compilation tools, release 13.0, V13.0.88"
        /*0030*/ 	.string	"Build cuda_13.0.r13.0/compiler.36424714_0"
        /*0030*/ 	.string	"-arch sm_100 -m 64 "



//--------------------- .note.nv.cuinfo           --------------------------
	.section	.note.nv.cuinfo,"",@"SHT_NOTE"
	.sectionflags	@"SHF_NOTE_NV_CUINFO"
        /*0018*/ 	.short	0x0002
        /*001a*/ 	.short	0x0064
        /*001c*/ 	.short	0x0082
	.zero		2


//--------------------- .nv.info                  --------------------------
	.section	.nv.info,"",@"SHT_CUDA_INFO"
	.align	4


	//----- nvinfo : EIATTR_REGCOUNT
	.align		4
        /*0000*/ 	.byte	0x04, 0x2f
        /*0002*/ 	.short	(.L_1 - .L_0)
	.align		4
.L_0:
        /*0004*/ 	.word	index@(_Z9mm_kernelIiEvPKT_S2_PS0_mmm)
        /*0008*/ 	.word	0x00000020


	//----- nvinfo : EIATTR_FRAME_SIZE
	.align		4
.L_1:
        /*000c*/ 	.byte	0x04, 0x11
        /*000e*/ 	.short	(.L_3 - .L_2)
	.align		4
.L_2:
        /*0010*/ 	.word	index@(_Z9mm_kernelIiEvPKT_S2_PS0_mmm)
        /*0014*/ 	.word	0x00000000


	//----- nvinfo : EIATTR_REGCOUNT
	.align		4
.L_3:
        /*0018*/ 	.byte	0x04, 0x2f
        /*001a*/ 	.short	(.L_5 - .L_4)
	.align		4
.L_4:
        /*001c*/ 	.word	index@(_Z9mm_kernelIfEvPKT_S2_PS0_mmm)
        /*0020*/ 	.word	0x00000020


	//----- nvinfo : EIATTR_FRAME_SIZE
	.align		4
.L_5:
        /*0024*/ 	.byte	0x04, 0x11
        /*0026*/ 	.short	(.L_7 - .L_6)
	.align		4
.L_6:
        /*0028*/ 	.word	index@(_Z9mm_kernelIfEvPKT_S2_PS0_mmm)
        /*002c*/ 	.word	0x00000000


	//----- nvinfo : EIATTR_REGCOUNT
	.align		4
.L_7:
        /*0030*/ 	.byte	0x04, 0x2f
        /*0032*/ 	.short	(.L_9 - .L_8)
	.align		4
.L_8:
        /*0034*/ 	.word	index@(_Z9mm_kernelIdEvPKT_S2_PS0_mmm)
        /*0038*/ 	.word	0x00000020


	//----- nvinfo : EIATTR_FRAME_SIZE
	.align		4
.L_9:
        /*003c*/ 	.byte	0x04, 0x11
        /*003e*/ 	.short	(.L_11 - .L_10)
	.align		4
.L_10:
        /*0040*/ 	.word	index@(_Z9mm_kernelIdEvPKT_S2_PS0_mmm)
        /*0044*/ 	.word	0x00000000


	//----- nvinfo : EIATTR_REGCOUNT
	.align		4
.L_11:
        /*0048*/ 	.byte	0x04, 0x2f
        /*004a*/ 	.short	(.L_13 - .L_12)
	.align		4
.L_12:
        /*004c*/ 	.word	index@(_Z19mm_kernel_optimizedIiEvPKT_S2_PS0_mmm)
        /*0050*/ 	.word	0x00000020


	//----- nvinfo : EIATTR_FRAME_SIZE
	.align		4
.L_13:
        /*0054*/ 	.byte	0x04, 0x11
        /*0056*/ 	.short	(.L_15 - .L_14)
	.align		4
.L_14:
        /*0058*/ 	.word	index@(_Z19mm_kernel_optimizedIiEvPKT_S2_PS0_mmm)
        /*005c*/ 	.word	0x00000000


	//----- nvinfo : EIATTR_REGCOUNT
	.align		4
.L_15:
        /*0060*/ 	.byte	0x04, 0x2f
        /*0062*/ 	.short	(.L_17 - .L_16)
	.align		4
.L_16:
        /*0064*/ 	.word	index@(_Z19mm_kernel_optimizedIfEvPKT_S2_PS0_mmm)
        /*0068*/ 	.word	0x00000020


	//----- nvinfo : EIATTR_FRAME_SIZE
	.align		4
.L_17:
        /*006c*/ 	.byte	0x04, 0x11
        /*006e*/ 	.short	(.L_19 - .L_18)
	.align		4
.L_18:
        /*0070*/ 	.word	index@(_Z19mm_kernel_optimizedIfEvPKT_S2_PS0_mmm)
        /*0074*/ 	.word	0x00000000


	//----- nvinfo : EIATTR_REGCOUNT
	.align		4
.L_19:
        /*0078*/ 	.byte	0x04, 0x2f
        /*007a*/ 	.short	(.L_21 - .L_20)
	.align		4
.L_20:
        /*007c*/ 	.word	index@(_Z19mm_kernel_optimizedIdEvPKT_S2_PS0_mmm)
        /*0080*/ 	.word	0x00000020


	//----- nvinfo : EIATTR_FRAME_SIZE
	.align		4
.L_21:
        /*0084*/ 	.byte	0x04, 0x11
        /*0086*/ 	.short	(.L_23 - .L_22)
	.align		4
.L_22:
        /*0088*/ 	.word	index@(_Z19mm_kernel_optimizedIdEvPKT_S2_PS0_mmm)
        /*008c*/ 	.word	0x00000000


	//----- nvinfo : EIATTR_MIN_STACK_SIZE
	.align		4
.L_23:
        /*0090*/ 	.byte	0x04, 0x12
        /*0092*/ 	.short	(.L_25 - .L_24)
	.align		4
.L_24:
        /*0094*/ 	.word	index@(_Z19mm_kernel_optimizedIdEvPKT_S2_PS0_mmm)
        /*0098*/ 	.word	0x00000000


	//----- nvinfo : EIATTR_MIN_STACK_SIZE
	.align		4
.L_25:
        /*009c*/ 	.byte	0x04, 0x12
        /*009e*/ 	.short	(.L_27 - .L_26)
	.align		4
.L_26:
        /*00a0*/ 	.word	index@(_Z19mm_kernel_optimizedIfEvPKT_S2_PS0_mmm)
        /*00a4*/ 	.word	0x00000000


	//----- nvinfo : EIATTR_MIN_STACK_SIZE
	.align		4
.L_27:
        /*00a8*/ 	.byte	0x04, 0x12
        /*00aa*/ 	.short	(.L_29 - .L_28)
	.align		4
.L_28:
        /*00ac*/ 	.word	index@(_Z19mm_kernel_optimizedIiEvPKT_S2_PS0_mmm)
        /*00b0*/ 	.word	0x00000000


	//----- nvinfo : EIATTR_MIN_STACK_SIZE
	.align		4
.L_29:
        /*00b4*/ 	.byte	0x04, 0x12
        /*00b6*/ 	.short	(.L_31 - .L_30)
	.align		4
.L_30:
        /*00b8*/ 	.word	index@(_Z9mm_kernelIdEvPKT_S2_PS0_mmm)
        /*00bc*/ 	.word	0x00000000


	//----- nvinfo : EIATTR_MIN_STACK_SIZE
	.align		4
.L_31:
        /*00c0*/ 	.byte	0x04, 0x12
        /*00c2*/ 	.short	(.L_33 - .L_32)
	.align		4
.L_32:
        /*00c4*/ 	.word	index@(_Z9mm_kernelIfEvPKT_S2_PS0_mmm)
        /*00c8*/ 	.word	0x00000000


	//----- nvinfo : EIATTR_MIN_STACK_SIZE
	.align		4
.L_33:
        /*00cc*/ 	.byte	0x04, 0x12
        /*00ce*/ 	.short	(.L_35 - .L_34)
	.align		4
.L_34:
        /*00d0*/ 	.word	index@(_Z9mm_kernelIiEvPKT_S2_PS0_mmm)
        /*00d4*/ 	.word	0x00000000
.L_35:


//--------------------- .nv.compat                --------------------------
	.section	.nv.compat,"",@"SHT_CUDA_COMPAT_INFO"
	.align	4
        /*0000*/ 	.byte	0x02, 0x09, 0x00, 0x00, 0x02, 0x02, 0x01, 0x00, 0x02, 0x05, 0x05, 0x00, 0x03, 0x07, 0x01, 0x01
        /*0010*/ 	.byte	0x02, 0x03, 0x00, 0x00, 0x02, 0x06, 0x01, 0x00, 0x04, 0x0b, 0x08, 0x00, 0x01, 0x00, 0x00, 0x00
        /*0020*/ 	.byte	0x00, 0x00, 0x00, 0x00


//--------------------- .nv.info._Z19mm_kernel_optimizedIdEvPKT_S2_PS0_mmm --------------------------
	.section	.nv.info._Z19mm_kernel_optimizedIdEvPKT_S2_PS0_mmm,"",@"SHT_CUDA_INFO"
	.sectionflags	@""
	.align	4


	//----- nvinfo : EIATTR_CUDA_API_VERSION
	.align		4
        /*0000*/ 	.byte	0x04, 0x37
        /*0002*/ 	.short	(.L_37 - .L_36)
.L_36:
        /*0004*/ 	.word	0x00000082


	//----- nvinfo : EIATTR_KPARAM_INFO
	.align		4
.L_37:
        /*0008*/ 	.byte	0x04, 0x17
        /*000a*/ 	.short	(.L_39 - .L_38)
.L_38:
        /*000c*/ 	.word	0x00000000
        /*0010*/ 	.short	0x0005
        /*0012*/ 	.short	0x0028
        /*0014*/ 	.byte	0x00, 0xf0, 0x21, 0x00


	//----- nvinfo : EIATTR_KPARAM_INFO
	.align		4
.L_39:
        /*0018*/ 	.byte	0x04, 0x17
        /*001a*/ 	.short	(.L_41 - .L_40)
.L_40:
        /*001c*/ 	.word	0x00000000
        /*0020*/ 	.short	0x0004
        /*0022*/ 	.short	0x0020
        /*0024*/ 	.byte	0x00, 0xf0, 0x21, 0x00


	//----- nvinfo : EIATTR_KPARAM_INFO
	.align		4
.L_41:
        /*0028*/ 	.byte	0x04, 0x17
        /*002a*/ 	.short	(.L_43 - .L_42)
.L_42:
        /*002c*/ 	.word	0x00000000
        /*0030*/ 	.short	0x0003
        /*0032*/ 	.short	0x0018
        /*0034*/ 	.byte	0x00, 0xf0, 0x21, 0x00


	//----- nvinfo : EIATTR_KPARAM_INFO
	.align		4
.L_43:
        /*0038*/ 	.byte	0x04, 0x17
        /*003a*/ 	.short	(.L_45 - .L_44)
.L_44:
        /*003c*/ 	.word	0x00000000
        /*0040*/ 	.short	0x0002
        /*0042*/ 	.short	0x0010
        /*0044*/ 	.byte	0x00, 0xf5, 0x21, 0x00


	//----- nvinfo : EIATTR_KPARAM_INFO
	.align		4
.L_45:
        /*0048*/ 	.byte	0x04, 0x17
        /*004a*/ 	.short	(.L_47 - .L_46)
.L_46:
        /*004c*/ 	.word	0x00000000
        /*0050*/ 	.short	0x0001
        /*0052*/ 	.short	0x0008
        /*0054*/ 	.byte	0x00, 0xf5, 0x21, 0x00


	//----- nvinfo : EIATTR_KPARAM_INFO
	.align		4
.L_47:
        /*0058*/ 	.byte	0x04, 0x17
        /*005a*/ 	.short	(.L_49 - .L_48)
.L_48:
        /*005c*/ 	.word	0x00000000
        /*0060*/ 	.short	0x0000
        /*0062*/ 	.short	0x0000
        /*0064*/ 	.byte	0x00, 0xf5, 0x21, 0x00


	//----- nvinfo : EIATTR_SPARSE_MMA_MASK
	.align		4
.L_49:
        /*0068*/ 	.byte	0x03, 0x50
        /*006a*/ 	.short	0x0000


	//----- nvinfo : EIATTR_MAXREG_COUNT
	.align		4
        /*006c*/ 	.byte	0x03, 0x1b
        /*006e*/ 	.short	0x00ff


	//----- nvinfo : EIATTR_NUM_BARRIERS
	.align		4
        /*0070*/ 	.byte	0x02, 0x4c
        /*0072*/ 	.byte	0x01
	.zero		1


	//----- nvinfo : EIATTR_MERCURY_ISA_VERSION
	.align		4
        /*0074*/ 	.byte	0x03, 0x5f
        /*0076*/ 	.short	0x0101


	//----- nvinfo : EIATTR_VRC_CTA_INIT_COUNT
	.align		4
        /*0078*/ 	.byte	0x02, 0x4a
	.zero		1
	.zero		1


	//----- nvinfo : EIATTR_EXIT_INSTR_OFFSETS
	.align		4
        /*007c*/ 	.byte	0x04, 0x1c
        /*007e*/ 	.short	(.L_51 - .L_50)


	//   ....[0]....
.L_50:
        /*0080*/ 	.word	0x00000ad0


	//   ....[1]....
        /*0084*/ 	.word	0x00000b50


	//----- nvinfo : EIATTR_CBANK_PARAM_SIZE
	.align		4
.L_51:
        /*0088*/ 	.byte	0x03, 0x19
        /*008a*/ 	.short	0x0030


	//----- nvinfo : EIATTR_PARAM_CBANK
	.align		4
        /*008c*/ 	.byte	0x04, 0x0a
        /*008e*/ 	.short	(.L_53 - .L_52)
	.align		4
.L_52:
        /*0090*/ 	.word	index@(.nv.constant0._Z19mm_kernel_optimizedIdEvPKT_S2_PS0_mmm)
        /*0094*/ 	.short	0x0380
        /*0096*/ 	.short	0x0030


	//----- nvinfo : EIATTR_SW_WAR
	.align		4
.L_53:
        /*0098*/ 	.byte	0x04, 0x36
        /*009a*/ 	.short	(.L_55 - .L_54)
.L_54:
        /*009c*/ 	.word	0x00000008
.L_55:


//--------------------- .nv.info._Z19mm_kernel_optimizedIfEvPKT_S2_PS0_mmm --------------------------
	.section	.nv.info._Z19mm_kernel_optimizedIfEvPKT_S2_PS0_mmm,"",@"SHT_CUDA_INFO"
	.sectionflags	@""
	.align	4


	//----- nvinfo : EIATTR_CUDA_API_VERSION
	.align		4
        /*0000*/ 	.byte	0x04, 0x37
        /*0002*/ 	.short	(.L_57 - .L_56)
.L_56:
        /*0004*/ 	.word	0x00000082


	//----- nvinfo : EIATTR_KPARAM_INFO
	.align		4
.L_57:
        /*0008*/ 	.byte	0x04, 0x17
        /*000a*/ 	.short	(.L_59 - .L_58)
.L_58:
        /*000c*/ 	.word	0x00000000
        /*0010*/ 	.short	0x0005
        /*0012*/ 	.short	0x0028
        /*0014*/ 	.byte	0x00, 0xf0, 0x21, 0x00


	//----- nvinfo : EIATTR_KPARAM_INFO
	.align		4
.L_59:
        /*0018*/ 	.byte	0x04, 0x17
        /*001a*/ 	.short	(.L_61 - .L_60)
.L_60:
        /*001c*/ 	.word	0x00000000
        /*0020*/ 	.short	0x0004
        /*0022*/ 	.short	0x0020
        /*0024*/ 	.byte	0x00, 0xf0, 0x21, 0x00


	//----- nvinfo : EIATTR_KPARAM_INFO
	.align		4
.L_61:
        /*0028*/ 	.byte	0x04, 0x17
        /*002a*/ 	.short	(.L_63 - .L_62)
.L_62:
        /*002c*/ 	.word	0x00000000
        /*0030*/ 	.short	0x0003
        /*0032*/ 	.short	0x0018
        /*0034*/ 	.byte	0x00, 0xf0, 0x21, 0x00


	//----- nvinfo : EIATTR_KPARAM_INFO
	.align		4
.L_63:
        /*0038*/ 	.byte	0x04, 0x17
        /*003a*/ 	.short	(.L_65 - .L_64)
.L_64:
        /*003c*/ 	.word	0x00000000
        /*0040*/ 	.short	0x0002
        /*0042*/ 	.short	0x0010
        /*0044*/ 	.byte	0x00, 0xf5, 0x21, 0x00


	//----- nvinfo : EIATTR_KPARAM_INFO
	.align		4
.L_65:
        /*0048*/ 	.byte	0x04, 0x17
        /*004a*/ 	.short	(.L_67 - .L_66)
.L_66:
        /*004c*/ 	.word	0x00000000
        /*0050*/ 	.short	0x0001
        /*0052*/ 	.short	0x0008
        /*0054*/ 	.byte	0x00, 0xf5, 0x21, 0x00


	//----- nvinfo : EIATTR_KPARAM_INFO
	.align		4
.L_67:
        /*0058*/ 	.byte	0x04, 0x17
        /*005a*/ 	.short	(.L_69 - .L_68)
.L_68:
        /*005c*/ 	.word	0x00000000
        /*0060*/ 	.short	0x0000
        /*0062*/ 	.short	0x0000
        /*0064*/ 	.byte	0x00, 0xf5, 0x21, 0x00


	//----- nvinfo : EIATTR_SPARSE_MMA_MASK
	.align		4
.L_69:
        /*0068*/ 	.byte	0x03, 0x50
        /*006a*/ 	.short	0x0000


	//----- nvinfo : EIATTR_MAXREG_COUNT
	.align		4
        /*006c*/ 	.byte	0x03, 0x1b
        /*006e*/ 	.short	0x00ff


	//----- nvinfo : EIATTR_NUM_BARRIERS
	.align		4
        /*0070*/ 	.byte	0x02, 0x4c
        /*0072*/ 	.byte	0x01
	.zero		1


	//----- nvinfo : EIATTR_MERCURY_ISA_VERSION
	.align		4
        /*0074*/ 	.byte	0x03, 0x5f
        /*0076*/ 	.short	0x0101


	//----- nvinfo : EIATTR_VRC_CTA_INIT_COUNT
	.align		4
        /*0078*/ 	.byte	0x02, 0x4a
	.zero		1
	.zero		1


	//----- nvinfo : EIATTR_EXIT_INSTR_OFFSETS
	.align		4
        /*007c*/ 	.byte	0x04, 0x1c
        /*007e*/ 	.short	(.L_71 - .L_70)


	//   ....[0]....
.L_70:
        /*0080*/ 	.word	0x00000a60


	//   ....[1]....
        /*0084*/ 	.word	0x00000ae0


	//----- nvinfo : EIATTR_CBANK_PARAM_SIZE
	.align		4
.L_71:
        /*0088*/ 	.byte	0x03, 0x19
        /*008a*/ 	.short	0x0030


	//----- nvinfo : EIATTR_PARAM_CBANK
	.align		4
        /*008c*/ 	.byte	0x04, 0x0a
        /*008e*/ 	.short	(.L_73 - .L_72)
	.align		4
.L_72:
        /*0090*/ 	.word	index@(.nv.constant0._Z19mm_kernel_optimizedIfEvPKT_S2_PS0_mmm)
        /*0094*/ 	.short	0x0380
        /*0096*/ 	.short	0x0030


	//----- nvinfo : EIATTR_SW_WAR
	.align		4
.L_73:
        /*0098*/ 	.byte	0x04, 0x36
        /*009a*/ 	.short	(.L_75 - .L_74)
.L_74:
        /*009c*/ 	.word	0x00000008
.L_75:


//--------------------- .nv.info._Z19mm_kernel_optimizedIiEvPKT_S2_PS0_mmm --------------------------
	.section	.nv.info._Z19mm_kernel_optimizedIiEvPKT_S2_PS0_mmm,"",@"SHT_CUDA_INFO"
	.sectionflags	@""
	.align	4


	//----- nvinfo : EIATTR_CUDA_API_VERSION
	.align		4
        /*0000*/ 	.byte	0x04, 0x37
        /*0002*/ 	.short	(.L_77 - .L_76)
.L_76:
        /*0004*/ 	.word	0x00000082


	//----- nvinfo : EIATTR_KPARAM_INFO
	.align		4
.L_77:
        /*0008*/ 	.byte	0x04, 0x17
        /*000a*/ 	.short	(.L_79 - .L_78)
.L_78:
        /*000c*/ 	.word	0x00000000
        /*0010*/ 	.short	0x0005
        /*0012*/ 	.short	0x0028
        /*0014*/ 	.byte	0x00, 0xf0, 0x21, 0x00


	//----- nvinfo : EIATTR_KPARAM_INFO
	.align		4
.L_79:
        /*0018*/ 	.byte	0x04, 0x17
        /*001a*/ 	.short	(.L_81 - .L_80)
.L_80:
        /*001c*/ 	.word	0x00000000
        /*0020*/ 	.short	0x0004
        /*0022*/ 	.short	0x0020
        /*0024*/ 	.byte	0x00, 0xf0, 0x21, 0x00


	//----- nvinfo : EIATTR_KPARAM_INFO
	.align		4
.L_81:
        /*0028*/ 	.byte	0x04, 0x17
        /*002a*/ 	.short	(.L_83 - .L_82)
.L_82:
        /*002c*/ 	.word	0x00000000
        /*0030*/ 	.short	0x0003
        /*0032*/ 	.short	0x0018
        /*0034*/ 	.byte	0x00, 0xf0, 0x21, 0x00


	//----- nvinfo : EIATTR_KPARAM_INFO
	.align		4
.L_83:
        /*0038*/ 	.byte	0x04, 0x17
        /*003a*/ 	.short	(.L_85 - .L_84)
.L_84:
        /*003c*/ 	.word	0x00000000
        /*0040*/ 	.short	0x0002
        /*0042*/ 	.short	0x0010
        /*0044*/ 	.byte	0x00, 0xf5, 0x21, 0x00


	//----- nvinfo : EIATTR_KPARAM_INFO
	.align		4
.L_85:
        /*0048*/ 	.byte	0x04, 0x17
        /*004a*/ 	.short	(.L_87 - .L_86)
.L_86:
        /*004c*/ 	.word	0x00000000
        /*0050*/ 	.short	0x0001
        /*0052*/ 	.short	0x0008
        /*0054*/ 	.byte	0x00, 0xf5, 0x21, 0x00


	//----- nvinfo : EIATTR_KPARAM_INFO
	.align		4
.L_87:
        /*0058*/ 	.byte	0x04, 0x17
        /*005a*/ 	.short	(.L_89 - .L_88)
.L_88:
        /*005c*/ 	.word	0x00000000
        /*0060*/ 	.short	0x0000
        /*0062*/ 	.short	0x0000
        /*0064*/ 	.byte	0x00, 0xf5, 0x21, 0x00


	//----- nvinfo : EIATTR_SPARSE_MMA_MASK
	.align		4
.L_89:
        /*0068*/ 	.byte	0x03, 0x50
        /*006a*/ 	.short	0x0000


	//----- nvinfo : EIATTR_MAXREG_COUNT
	.align		4
        /*006c*/ 	.byte	0x03, 0x1b
        /*006e*/ 	.short	0x00ff


	//----- nvinfo : EIATTR_NUM_BARRIERS
	.align		4
        /*0070*/ 	.byte	0x02, 0x4c
        /*0072*/ 	.byte	0x01
	.zero		1


	//----- nvinfo : EIATTR_MERCURY_ISA_VERSION
	.align		4
        /*0074*/ 	.byte	0x03, 0x5f
        /*0076*/ 	.short	0x0101


	//----- nvinfo : EIATTR_VRC_CTA_INIT_COUNT
	.align		4
        /*0078*/ 	.byte	0x02, 0x4a
	.zero		1
	.zero		1


	//----- nvinfo : EIATTR_EXIT_INSTR_OFFSETS
	.align		4
        /*007c*/ 	.byte	0x04, 0x1c
        /*007e*/ 	.short	(.L_91 - .L_90)


	//   ....[0]....
.L_90:
        /*0080*/ 	.word	0x00000a60


	//   ....[1]....
        /*0084*/ 	.word	0x00000ae0


	//----- nvinfo : EIATTR_CBANK_PARAM_SIZE
	.align		4
.L_91:
        /*0088*/ 	.byte	0x03, 0x19
        /*008a*/ 	.short	0x0030


	//----- nvinfo : EIATTR_PARAM_CBANK
	.align		4
        /*008c*/ 	.byte	0x04, 0x0a
        /*008e*/ 	.short	(.L_93 - .L_92)
	.align		4
.L_92:
        /*0090*/ 	.word	index@(.nv.constant0._Z19mm_kernel_optimizedIiEvPKT_S2_PS0_mmm)
        /*0094*/ 	.short	0x0380
        /*0096*/ 	.short	0x0030


	//----- nvinfo : EIATTR_SW_WAR
	.align		4
.L_93:
        /*0098*/ 	.byte	0x04, 0x36
        /*009a*/ 	.short	(.L_95 - .L_94)
.L_94:
        /*009c*/ 	.word	0x00000008
.L_95:


//--------------------- .nv.info._Z9mm_kernelIdEvPKT_S2_PS0_mmm --------------------------
	.section	.nv.info._Z9mm_kernelIdEvPKT_S2_PS0_mmm,"",@"SHT_CUDA_INFO"
	.sectionflags	@""
	.align	4


	//----- nvinfo : EIATTR_CUDA_API_VERSION
	.align		4
        /*0000*/ 	.byte	0x04, 0x37
        /*0002*/ 	.short	(.L_97 - .L_96)
.L_96:
        /*0004*/ 	.word	0x00000082


	//----- nvinfo : EIATTR_KPARAM_INFO
	.align		4
.L_97:
        /*0008*/ 	.byte	0x04, 0x17
        /*000a*/ 	.short	(.L_99 - .L_98)
.L_98:
        /*000c*/ 	.word	0x00000000
        /*0010*/ 	.short	0x0005
        /*0012*/ 	.short	0x0028
        /*0014*/ 	.byte	0x00, 0xf0, 0x21, 0x00


	//----- nvinfo : EIATTR_KPARAM_INFO
	.align		4
.L_99:
        /*0018*/ 	.byte	0x04, 0x17
        /*001a*/ 	.short	(.L_101 - .L_100)
.L_100:
        /*001c*/ 	.word	0x00000000
        /*0020*/ 	.short	0x0004
        /*0022*/ 	.short	0x0020
        /*0024*/ 	.byte	0x00, 0xf0, 0x21, 0x00


	//----- nvinfo : EIATTR_KPARAM_INFO
	.align		4
.L_101:
        /*0028*/ 	.byte	0x04, 0x17
        /*002a*/ 	.short	(.L_103 - .L_102)
.L_102:
        /*002c*/ 	.word	0x00000000
        /*0030*/ 	.short	0x0003
        /*0032*/ 	.short	0x0018
        /*0034*/ 	.byte	0x00, 0xf0, 0x21, 0x00


	//----- nvinfo : EIATTR_KPARAM_INFO
	.align		4
.L_103:
        /*0038*/ 	.byte	0x04, 0x17
        /*003a*/ 	.short	(.L_105 - .L_104)
.L_104:
        /*003c*/ 	.word	0x00000000
        /*0040*/ 	.short	0x0002
        /*0042*/ 	.short	0x0010
        /*0044*/ 	.byte	0x00, 0xf5, 0x21, 0x00


	//----- nvinfo : EIATTR_KPARAM_INFO
	.align		4
.L_105:
        /*0048*/ 	.byte	0x04, 0x17
        /*004a*/ 	.short	(.L_107 - .L_106)
.L_106:
        /*004c*/ 	.word	0x00000000
        /*0050*/ 	.short	0x0001
        /*0052*/ 	.short	0x0008
        /*0054*/ 	.byte	0x00, 0xf5, 0x21, 0x00


	//----- nvinfo : EIATTR_KPARAM_INFO
	.align		4
.L_107:
        /*0058*/ 	.byte	0x04, 0x17
        /*005a*/ 	.short	(.L_109 - .L_108)
.L_108:
        /*005c*/ 	.word	0x00000000
        /*0060*/ 	.short	0x0000
        /*0062*/ 	.short	0x0000
        /*0064*/ 	.byte	0x00, 0xf5, 0x21, 0x00


	//----- nvinfo : EIATTR_SPARSE_MMA_MASK
	.align		4
.L_109:
        /*0068*/ 	.byte	0x03, 0x50
        /*006a*/ 	.short	0x0000


	//----- nvinfo : EIATTR_MAXREG_COUNT
	.align		4
        /*006c*/ 	.byte	0x03, 0x1b
        /*006e*/ 	.short	0x00ff


	//----- nvinfo : EIATTR_MERCURY_ISA_VERSION
	.align		4
        /*0070*/ 	.byte	0x03, 0x5f
        /*0072*/ 	.short	0x0101


	//----- nvinfo : EIATTR_VRC_CTA_INIT_COUNT
	.align		4
        /*0074*/ 	.byte	0x02, 0x4a
	.zero		1
	.zero		1


	//----- nvinfo : EIATTR_EXIT_INSTR_OFFSETS
	.align		4
        /*0078*/ 	.byte	0x04, 0x1c
        /*007a*/ 	.short	(.L_111 - .L_110)


	//   ....[0]....
.L_110:
        /*007c*/ 	.word	0x000000f0


	//   ....[1]....
        /*0080*/ 	.word	0x00000c20


	//----- nvinfo : EIATTR_CBANK_PARAM_SIZE
	.align		4
.L_111:
        /*0084*/ 	.byte	0x03, 0x19
        /*0086*/ 	.short	0x0030


	//----- nvinfo : EIATTR_PARAM_CBANK
	.align		4
        /*0088*/ 	.byte	0x04, 0x0a
        /*008a*/ 	.short	(.L_113 - .L_112)
	.align		4
.L_112:
        /*008c*/ 	.word	index@(.nv.constant0._Z9mm_kernelIdEvPKT_S2_PS0_mmm)
        /*0090*/ 	.short	0x0380
        /*0092*/ 	.short	0x0030


	//----- nvinfo : EIATTR_SW_WAR
	.align		4
.L_113:
        /*0094*/ 	.byte	0x04, 0x36
        /*0096*/ 	.short	(.L_115 - .L_114)
.L_114:
        /*0098*/ 	.word	0x00000008
.L_115:


//--------------------- .nv.info._Z9mm_kernelIfEvPKT_S2_PS0_mmm --------------------------
	.section	.nv.info._Z9mm_kernelIfEvPKT_S2_PS0_mmm,"",@"SHT_CUDA_INFO"
	.sectionflags	@""
	.align	4


	//----- nvinfo : EIATTR_CUDA_API_VERSION
	.align		4
        /*0000*/ 	.byte	0x04, 0x37
        /*0002*/ 	.short	(.L_117 - .L_116)
.L_116:
        /*0004*/ 	.word	0x00000082


	//----- nvinfo : EIATTR_KPARAM_INFO
	.align		4
.L_117:
        /*0008*/ 	.byte	0x04, 0x17
        /*000a*/ 	.short	(.L_119 - .L_118)
.L_118:
        /*000c*/ 	.word	0x00000000
        /*0010*/ 	.short	0x0005
        /*0012*/ 	.short	0x0028
        /*0014*/ 	.byte	0x00, 0xf0, 0x21, 0x00


	//----- nvinfo : EIATTR_KPARAM_INFO
	.align		4
.L_119:
        /*0018*/ 	.byte	0x04, 0x17
        /*001a*/ 	.short	(.L_121 - .L_120)
.L_120:
        /*001c*/ 	.word	0x00000000
        /*0020*/ 	.short	0x0004
        /*0022*/ 	.short	0x0020
        /*0024*/ 	.byte	0x00, 0xf0, 0x21, 0x00


	//----- nvinfo : EIATTR_KPARAM_INFO
	.align		4
.L_121:
        /*0028*/ 	.byte	0x04, 0x17
        /*002a*/ 	.short	(.L_123 - .L_122)
.L_122:
        /*002c*/ 	.word	0x00000000
        /*0030*/ 	.short	0x0003
        /*0032*/ 	.short	0x0018
        /*0034*/ 	.byte	0x00, 0xf0, 0x21, 0x00


	//----- nvinfo : EIATTR_KPARAM_INFO
	.align		4
.L_123:
        /*0038*/ 	.byte	0x04, 0x17
        /*003a*/ 	.short	(.L_125 - .L_124)
.L_124:
        /*003c*/ 	.word	0x00000000
        /*0040*/ 	.short	0x0002
        /*0042*/ 	.short	0x0010
        /*0044*/ 	.byte	0x00, 0xf5, 0x21, 0x00


	//----- nvinfo : EIATTR_KPARAM_INFO
	.align		4
.L_125:
        /*0048*/ 	.byte	0x04, 0x17
        /*004a*/ 	.short	(.L_127 - .L_126)
.L_126:
        /*004c*/ 	.word	0x00000000
        /*0050*/ 	.short	0x0001
        /*0052*/ 	.short	0x0008
        /*0054*/ 	.byte	0x00, 0xf5, 0x21, 0x00


	//----- nvinfo : EIATTR_KPARAM_INFO
	.align		4
.L_127:
        /*0058*/ 	.byte	0x04, 0x17
        /*005a*/ 	.short	(.L_129 - .L_128)
.L_128:
        /*005c*/ 	.word	0x00000000
        /*0060*/ 	.short	0x0000
        /*0062*/ 	.short	0x0000
        /*0064*/ 	.byte	0x00, 0xf5, 0x21, 0x00


	//----- nvinfo : EIATTR_SPARSE_MMA_MASK
	.align		4
.L_129:
        /*0068*/ 	.byte	0x03, 0x50
        /*006a*/ 	.short	0x0000


	//----- nvinfo : EIATTR_MAXREG_COUNT
	.align		4
        /*006c*/ 	.byte	0x03, 0x1b
        /*006e*/ 	.short	0x00ff


	//----- nvinfo : EIATTR_MERCURY_ISA_VERSION
	.align		4
        /*0070*/ 	.byte	0x03, 0x5f
        /*0072*/ 	.short	0x0101


	//----- nvinfo : EIATTR_VRC_CTA_INIT_COUNT
	.align		4
        /*0074*/ 	.byte	0x02, 0x4a
	.zero		1
	.zero		1


	//----- nvinfo : EIATTR_EXIT_INSTR_OFFSETS
	.align		4
        /*0078*/ 	.byte	0x04, 0x1c
        /*007a*/ 	.short	(.L_131 - .L_130)


	//   ....[0]....
.L_130:
        /*007c*/ 	.word	0x000000f0


	//   ....[1]....
        /*0080*/ 	.word	0x00000c30


	//----- nvinfo : EIATTR_CBANK_PARAM_SIZE
	.align		4
.L_131:
        /*0084*/ 	.byte	0x03, 0x19
        /*0086*/ 	.short	0x0030


	//----- nvinfo : EIATTR_PARAM_CBANK
	.align		4
        /*0088*/ 	.byte	0x04, 0x0a
        /*008a*/ 	.short	(.L_133 - .L_132)
	.align		4
.L_132:
        /*008c*/ 	.word	index@(.nv.constant0._Z9mm_kernelIfEvPKT_S2_PS0_mmm)
        /*0090*/ 	.short	0x0380
        /*0092*/ 	.short	0x0030


	//----- nvinfo : EIATTR_SW_WAR
	.align		4
.L_133:
        /*0094*/ 	.byte	0x04, 0x36
        /*0096*/ 	.short	(.L_135 - .L_134)
.L_134:
        /*0098*/ 	.word	0x00000008
.L_135:


//--------------------- .nv.info._Z9mm_kernelIiEvPKT_S2_PS0_mmm --------------------------
	.section	.nv.info._Z9mm_kernelIiEvPKT_S2_PS0_mmm,"",@"SHT_CUDA_INFO"
	.sectionflags	@""
	.align	4


	//----- nvinfo : EIATTR_CUDA_API_VERSION
	.align		4
        /*0000*/ 	.byte	0x04, 0x37
        /*0002*/ 	.short	(.L_137 - .L_136)
.L_136:
        /*0004*/ 	.word	0x00000082


	//----- nvinfo : EIATTR_KPARAM_INFO
	.align		4
.L_137:
        /*0008*/ 	.byte	0x04, 0x17
        /*000a*/ 	.short	(.L_139 - .L_138)
.L_138:
        /*000c*/ 	.word	0x00000000
        /*0010*/ 	.short	0x0005
        /*0012*/ 	.short	0x0028
        /*0014*/ 	.byte	0x00, 0xf0, 0x21, 0x00


	//----- nvinfo : EIATTR_KPARAM_INFO
	.align		4
.L_139:
        /*0018*/ 	.byte	0x04, 0x17
        /*001a*/ 	.short	(.L_141 - .L_140)
.L_140:
        /*001c*/ 	.word	0x00000000
        /*0020*/ 	.short	0x0004
        /*0022*/ 	.short	0x0020
        /*0024*/ 	.byte	0x00, 0xf0, 0x21, 0x00


	//----- nvinfo : EIATTR_KPARAM_INFO
	.align		4
.L_141:
        /*0028*/ 	.byte	0x04, 0x17
        /*002a*/ 	.short	(.L_143 - .L_142)
.L_142:
        /*002c*/ 	.word	0x00000000
        /*0030*/ 	.short	0x0003
        /*0032*/ 	.short	0x0018
        /*0034*/ 	.byte	0x00, 0xf0, 0x21, 0x00


	//----- nvinfo : EIATTR_KPARAM_INFO
	.align		4
.L_143:
        /*0038*/ 	.byte	0x04, 0x17
        /*003a*/ 	.short	(.L_145 - .L_144)
.L_144:
        /*003c*/ 	.word	0x00000000
        /*0040*/ 	.short	0x0002
        /*0042*/ 	.short	0x0010
        /*0044*/ 	.byte	0x00, 0xf5, 0x21, 0x00


	//----- nvinfo : EIATTR_KPARAM_INFO
	.align		4
.L_145:
        /*0048*/ 	.byte	0x04, 0x17
        /*004a*/ 	.short	(.L_147 - .L_146)
.L_146:
        /*004c*/ 	.word	0x00000000
        /*0050*/ 	.short	0x0001
        /*0052*/ 	.short	0x0008
        /*0054*/ 	.byte	0x00, 0xf5, 0x21, 0x00


	//----- nvinfo : EIATTR_KPARAM_INFO
	.align		4
.L_147:
        /*0058*/ 	.byte	0x04, 0x17
        /*005a*/ 	.short	(.L_149 - .L_148)
.L_148:
        /*005c*/ 	.word	0x00000000
        /*0060*/ 	.short	0x0000
        /*0062*/ 	.short	0x0000
        /*0064*/ 	.byte	0x00, 0xf5, 0x21, 0x00


	//----- nvinfo : EIATTR_SPARSE_MMA_MASK
	.align		4
.L_149:
        /*0068*/ 	.byte	0x03, 0x50
        /*006a*/ 	.short	0x0000


	//----- nvinfo : EIATTR_MAXREG_COUNT
	.align		4
        /*006c*/ 	.byte	0x03, 0x1b
        /*006e*/ 	.short	0x00ff


	//----- nvinfo : EIATTR_MERCURY_ISA_VERSION
	.align		4
        /*0070*/ 	.byte	0x03, 0x5f
        /*0072*/ 	.short	0x0101


	//----- nvinfo : EIATTR_VRC_CTA_INIT_COUNT
	.align		4
        /*0074*/ 	.byte	0x02, 0x4a
	.zero		1
	.zero		1


	//----- nvinfo : EIATTR_EXIT_INSTR_OFFSETS
	.align		4
        /*0078*/ 	.byte	0x04, 0x1c
        /*007a*/ 	.short	(.L_151 - .L_150)


	//   ....[0]....
.L_150:
        /*007c*/ 	.word	0x000000f0


	//   ....[1]....
        /*0080*/ 	.word	0x00000c30


	//----- nvinfo : EIATTR_CBANK_PARAM_SIZE
	.align		4
.L_151:
        /*0084*/ 	.byte	0x03, 0x19
        /*0086*/ 	.short	0x0030


	//----- nvinfo : EIATTR_PARAM_CBANK
	.align		4
        /*0088*/ 	.byte	0x04, 0x0a
        /*008a*/ 	.short	(.L_153 - .L_152)
	.align		4
.L_152:
        /*008c*/ 	.word	index@(.nv.constant0._Z9mm_kernelIiEvPKT_S2_PS0_mmm)
        /*0090*/ 	.short	0x0380
        /*0092*/ 	.short	0x0030


	//----- nvinfo : EIATTR_SW_WAR
	.align		4
.L_153:
        /*0094*/ 	.byte	0x04, 0x36
        /*0096*/ 	.short	(.L_155 - .L_154)
.L_154:
        /*0098*/ 	.word	0x00000008
.L_155:


//--------------------- .nv.callgraph             --------------------------
	.section	.nv.callgraph,"",@"SHT_CUDA_CALLGRAPH"
	.align	4
	.sectionentsize	8
	.align		4
        /*0000*/ 	.word	0x00000000
	.align		4
        /*0004*/ 	.word	0xffffffff
	.align		4
        /*0008*/ 	.word	0x00000000
	.align		4
        /*000c*/ 	.word	0xfffffffe
	.align		4
        /*0010*/ 	.word	0x00000000
	.align		4
        /*0014*/ 	.word	0xfffffffd
	.align		4
        /*0018*/ 	.word	0x00000000
	.align		4
        /*001c*/ 	.word	0xfffffffc


//--------------------- .text._Z19mm_kernel_optimizedIdEvPKT_S2_PS0_mmm --------------------------
	.section	.text._Z19mm_kernel_optimizedIdEvPKT_S2_PS0_mmm,"ax",@progbits
	.align	128
        .global         _Z19mm_kernel_optimizedIdEvPKT_S2_PS0_mmm
        .type           _Z19mm_kernel_optimizedIdEvPKT_S2_PS0_mmm,@function
        .size           _Z19mm_kernel_optimizedIdEvPKT_S2_PS0_mmm,(.L_x_27 - _Z19mm_kernel_optimizedIdEvPKT_S2_PS0_mmm)
        .other          _Z19mm_kernel_optimizedIdEvPKT_S2_PS0_mmm,@"STO_CUDA_ENTRY STV_DEFAULT"
_Z19mm_kernel_optimizedIdEvPKT_S2_PS0_mmm:
.text._Z19mm_kernel_optimizedIdEvPKT_S2_PS0_mmm:
[----:B------:R-:W-:Y:S01]  /*0000*/  LDC R1, c[0x0][0x37c] ;  /* 0x0000df00ff017b82 */ /* 0x000fe20000000800 */
[----:B------:R-:W0:Y:S01]  /*0010*/  LDCU.64 UR4, c[0x0][0x3a0] ;  /* 0x00007400ff0477ac */ /* 0x000e220008000a00 */
[----:B------:R-:W-:Y:S01]  /*0020*/  CS2R R10, SRZ ;  /* 0x00000000000a7805 */ /* 0x000fe2000001ff00 */
[----:B------:R-:W1:Y:S01]  /*0030*/  LDCU.64 UR8, c[0x0][0x358] ;  /* 0x00006b00ff0877ac */ /* 0x000e620008000a00 */
[----:B0-----:R-:W0:Y:S02]  /*0040*/  I2F.U64 R0, UR4 ;  /* 0x0000000400007d12 */ /* 0x001e240008301000 */
[----:B0-----:R-:W-:-:S06]  /*0050*/  FMUL R0, R0, 0.03125 ;  /* 0x3d00000000007820 */ /* 0x001fcc0000400000 */
[----:B------:R-:W0:Y:S02]  /*0060*/  FRND.CEIL R19, R0 ;  /* 0x0000000000137307 */ /* 0x000e240000209000 */
[----:B0-----:R-:W-:-:S13]  /*0070*/  FSETP.GT.AND P0, PT, R19, RZ, PT ;  /* 0x000000ff1300720b */ /* 0x001fda0003f04000 */
[----:B-1----:R-:W-:Y:S05]  /*0080*/  @!P0 BRA `(.L_x_0) ;  /* 0x0000000800588947 */ /* 0x002fea0003800000 */
[----:B------:R-:W0:Y:S01]  /*0090*/  S2R R5, SR_TID.Y ;  /* 0x0000000000057919 */ /* 0x000e220000002200 */
[----:B------:R-:W1:Y:S01]  /*00a0*/  S2UR UR6, SR_CgaCtaId ;  /* 0x00000000000679c3 */ /* 0x000e620000008800 */
[----:B------:R-:W-:Y:S01]  /*00b0*/  UMOV UR4, 0x400 ;  /* 0x0000040000047882 */ /* 0x000fe20000000000 */
[----:B------:R-:W-:Y:S01]  /*00c0*/  IMAD.MOV.U32 R4, RZ, RZ, RZ ;  /* 0x000000ffff047224 */ /* 0x000fe200078e00ff */
[----:B------:R-:W2:Y:S01]  /*00d0*/  S2R R0, SR_TID.X ;  /* 0x0000000000007919 */ /* 0x000ea20000002100 */
[----:B------:R-:W-:Y:S01]  /*00e0*/  UIADD3 UR5, UPT, UPT, UR4, 0x2000, URZ ;  /* 0x0000200004057890 */ /* 0x000fe2000fffe0ff */
[----:B------:R-:W-:Y:S01]  /*00f0*/  IMAD.MOV.U32 R3, RZ, RZ, RZ ;  /* 0x000000ffff037224 */ /* 0x000fe200078e00ff */
[----:B------:R-:W-:Y:S01]  /*0100*/  CS2R R10, SRZ ;  /* 0x00000000000a7805 */ /* 0x000fe2000001ff00 */
[----:B------:R-:W3:Y:S01]  /*0110*/  S2R R7, SR_CTAID.X ;  /* 0x0000000000077919 */ /* 0x000ee20000002500 */
[----:B------:R-:W4:Y:S01]  /*0120*/  S2UR UR7, SR_CTAID.Y ;  /* 0x00000000000779c3 */ /* 0x000f220000002600 */
[----:B------:R-:W0:Y:S01]  /*0130*/  LDCU.64 UR14, c[0x0][0x398] ;  /* 0x00007300ff0e77ac */ /* 0x000e220008000a00 */
[----:B------:R-:W0:Y:S06]  /*0140*/  LDCU.64 UR16, c[0x0][0x3a8] ;  /* 0x00007500ff1077ac */ /* 0x000e2c0008000a00 */
[----:B------:R-:W4:Y:S01]  /*0150*/  LDC R2, c[0x0][0x364] ;  /* 0x0000d900ff027b82 */ /* 0x000f220000000800 */
[----:B------:R-:W3:Y:S01]  /*0160*/  LDCU UR10, c[0x0][0x360] ;  /* 0x00006c00ff0a77ac */ /* 0x000ee20008000800 */
[----:B------:R-:W3:Y:S01]  /*0170*/  LDCU.64 UR12, c[0x0][0x3a0] ;  /* 0x00007400ff0c77ac */ /* 0x000ee20008000a00 */
[----:B-1----:R-:W-:-:S02]  /*0180*/  ULEA UR4, UR6, UR4, 0x18 ;  /* 0x0000000406047291 */ /* 0x002fc4000f8ec0ff */
[----:B------:R-:W-:-:S04]  /*0190*/  ULEA UR5, UR6, UR5, 0x18 ;  /* 0x0000000506057291 */ /* 0x000fc8000f8ec0ff */
[----:B0-----:R-:W-:Y:S02]  /*01a0*/  LEA R17, R5, UR4, 0x8 ;  /* 0x0000000405117c11 */ /* 0x001fe4000f8e40ff */
[----:B--2---:R-:W-:Y:S01]  /*01b0*/  LEA R6, R0, UR5, 0x3 ;  /* 0x0000000500067c11 */ /* 0x004fe2000f8e18ff */
[----:B---3--:R-:W-:Y:S02]  /*01c0*/  IMAD R16, R7, UR10, R0 ;  /* 0x0000000a07107c24 */ /* 0x008fe4000f8e0200 */
[----:B----4-:R-:W-:Y:S02]  /*01d0*/  IMAD R18, R2, UR7, R5 ;  /* 0x0000000702127c24 */ /* 0x010fe4000f8e0205 */
[----:B------:R-:W-:Y:S02]  /*01e0*/  IMAD R7, R0, 0x8, R17 ;  /* 0x0000000800077824 */ /* 0x000fe400078e0211 */
[----:B------:R-:W-:-:S07]  /*01f0*/  IMAD R5, R5, 0x100, R6 ;  /* 0x0000010005057824 */ /* 0x000fce00078e0206 */
.L_x_1:
[----:B------:R-:W0:Y:S01]  /*0200*/  S2R R20, SR_TID.Y ;  /* 0x0000000000147919 */ /* 0x000e220000002200 */
[----:B------:R-:W-:Y:S01]  /*0210*/  MOV R8, R0 ;  /* 0x0000000000087202 */ /* 0x000fe20000000f00 */
[----:B------:R-:W-:Y:S01]  /*0220*/  IMAD.MOV.U32 R9, RZ, RZ, RZ ;  /* 0x000000ffff097224 */ /* 0x000fe200078e00ff */
[----:B------:R-:W-:Y:S01]  /*0230*/  ISETP.GE.U32.AND P0, PT, R18, UR14, PT ;  /* 0x0000000e12007c0c */ /* 0x000fe2000bf06070 */
[----:B------:R-:W-:Y:S01]  /*0240*/  IMAD.MOV.U32 R21, RZ, RZ, RZ ;  /* 0x000000ffff157224 */ /* 0x000fe200078e00ff */
[----:B------:R-:W-:Y:S01]  /*0250*/  ISETP.GE.U32.AND P2, PT, R16, UR16, PT ;  /* 0x0000001010007c0c */ /* 0x000fe2000bf46070 */
[----:B------:R-:W-:Y:S01]  /*0260*/  IMAD R13, R3, UR10, RZ ;  /* 0x0000000a030d7c24 */ /* 0x000fe2000f8e02ff */
[----:B------:R-:W-:Y:S01]  /*0270*/  CS2R R28, SRZ ;  /* 0x00000000001c7805 */ /* 0x000fe2000001ff00 */
[----:B------:R-:W-:Y:S01]  /*0280*/  IMAD.WIDE.U32 R14, R4, UR10, R8 ;  /* 0x0000000a040e7c25 */ /* 0x000fe2000f8e0008 */
[----:B------:R-:W-:-:S03]  /*0290*/  CS2R R26, SRZ ;  /* 0x00000000001a7805 */ /* 0x000fc6000001ff00 */
[----:B------:R-:W-:Y:S01]  /*02a0*/  IMAD R23, R3, R2, RZ ;  /* 0x0000000203177224 */ /* 0x000fe200078e02ff */
[----:B------:R-:W-:Y:S01]  /*02b0*/  ISETP.GE.U32.AND P1, PT, R14, UR12, PT ;  /* 0x0000000c0e007c0c */ /* 0x000fe2000bf26070 */
[----:B------:R-:W-:-:S05]  /*02c0*/  IMAD.IADD R15, R15, 0x1, R13 ;  /* 0x000000010f0f7824 */ /* 0x000fca00078e020d */
[----:B------:R-:W-:-:S04]  /*02d0*/  ISETP.GE.U32.AND.EX P1, PT, R15, UR13, PT, P1 ;  /* 0x0000000d0f007c0c */ /* 0x000fc8000bf26110 */
[----:B------:R-:W-:Y:S01]  /*02e0*/  ISETP.GE.U32.OR.EX P0, PT, RZ, UR15, P1, P0 ;  /* 0x0000000fff007c0c */ /* 0x000fe20008f06500 */
[----:B0-----:R-:W-:-:S12]  /*02f0*/  IMAD.WIDE.U32 R20, R2, R4, R20 ;  /* 0x0000000402147225 */ /* 0x001fd800078e0014 */
[----:B------:R-:W0:Y:S01]  /*0300*/  @!P0 LDC.64 R12, c[0x0][0x380] ;  /* 0x0000e000ff0c8b82 */ /* 0x000e220000000a00 */
[----:B------:R-:W-:Y:S01]  /*0310*/  IADD3 R23, PT, PT, R21, R23, RZ ;  /* 0x0000001715177210 */ /* 0x000fe20007ffe0ff */
[----:B------:R-:W-:Y:S01]  /*0320*/  @!P0 IMAD.WIDE.U32 R24, R18, UR12, R14 ;  /* 0x0000000c12188c25 */ /* 0x000fe2000f8e000e */
[----:B------:R-:W-:-:S04]  /*0330*/  ISETP.GE.U32.AND P3, PT, R20, UR12, PT ;  /* 0x0000000c14007c0c */ /* 0x000fc8000bf66070 */
[----:B------:R-:W-:-:S04]  /*0340*/  ISETP.GE.U32.AND.EX P3, PT, R23, UR13, PT, P3 ;  /* 0x0000000d17007c0c */ /* 0x000fc8000bf66130 */
[----:B------:R-:W-:-:S13]  /*0350*/  ISETP.GE.U32.OR.EX P2, PT, RZ, UR17, P3, P2 ;  /* 0x00000011ff007c0c */ /* 0x000fda0009f46520 */
[----:B------:R-:W1:Y:S01]  /*0360*/  @!P2 LDC.64 R8, c[0x0][0x388] ;  /* 0x0000e200ff08ab82 */ /* 0x000e620000000a00 */
[----:B------:R-:W-:Y:S01]  /*0370*/  @!P2 IMAD R21, R23, UR16, RZ ;  /* 0x000000101715ac24 */ /* 0x000fe2000f8e02ff */
[----:B0-----:R-:W-:Y:S01]  /*0380*/  @!P0 LEA R22, P1, R24, R12, 0x3 ;  /* 0x0000000c18168211 */ /* 0x001fe200078218ff */
[----:B------:R-:W-:Y:S02]  /*0390*/  @!P2 IMAD.MOV.U32 R14, RZ, RZ, R16 ;  /* 0x000000ffff0ea224 */ /* 0x000fe400078e0010 */
[----:B------:R-:W-:Y:S02]  /*03a0*/  @!P2 IMAD.MOV.U32 R15, RZ, RZ, RZ ;  /* 0x000000ffff0fa224 */ /* 0x000fe400078e00ff */
[C---:B------:R-:W-:Y:S02]  /*03b0*/  @!P2 IMAD R23, R20.reuse, UR17, R21 ;  /* 0x000000111417ac24 */ /* 0x040fe4000f8e0215 */
[----:B------:R-:W-:-:S04]  /*03c0*/  @!P2 IMAD.WIDE.U32 R14, R20, UR16, R14 ;  /* 0x00000010140eac25 */ /* 0x000fc8000f8e000e */
[----:B------:R-:W-:Y:S01]  /*03d0*/  @!P0 IMAD R21, R18, UR13, R25 ;  /* 0x0000000d12158c24 */ /* 0x000fe2000f8e0219 */
[----:B------:R-:W-:-:S04]  /*03e0*/  @!P2 IADD3 R12, PT, PT, R15, R23, RZ ;  /* 0x000000170f0ca210 */ /* 0x000fc80007ffe0ff */
[----:B------:R-:W-:-:S05]  /*03f0*/  @!P0 LEA.HI.X R23, R24, R13, R21, 0x3, P1 ;  /* 0x0000000d18178211 */ /* 0x000fca00008f1c15 */
[----:B------:R-:W2:Y:S01]  /*0400*/  @!P0 LDG.E.64 R28, desc[UR8][R22.64] ;  /* 0x00000008161c8981 */ /* 0x000ea2000c1e1b00 */
[----:B-1----:R-:W-:-:S04]  /*0410*/  @!P2 LEA R20, P3, R14, R8, 0x3 ;  /* 0x000000080e14a211 */ /* 0x002fc800078618ff */
[----:B------:R-:W-:-:S05]  /*0420*/  @!P2 LEA.HI.X R21, R14, R9, R12, 0x3, P3 ;  /* 0x000000090e15a211 */ /* 0x000fca00018f1c0c */
[----:B------:R-:W3:Y:S04]  /*0430*/  @!P2 LDG.E.64 R26, desc[UR8][R20.64] ;  /* 0x00000008141aa981 */ /* 0x000ee8000c1e1b00 */
[----:B--2---:R-:W-:Y:S04]  /*0440*/  STS.64 [R7], R28 ;  /* 0x0000001c07007388 */ /* 0x004fe80000000a00 */
[----:B---3--:R-:W-:Y:S01]  /*0450*/  STS.64 [R5], R26 ;  /* 0x0000001a05007388 */ /* 0x008fe20000000a00 */
[----:B------:R-:W-:Y:S06]  /*0460*/  BAR.SYNC.DEFER_BLOCKING 0x0 ;  /* 0x0000000000007b1d */ /* 0x000fec0000010000 */
[----:B------:R-:W-:Y:S04]  /*0470*/  LDS.64 R8, [R6] ;  /* 0x0000000006087984 */ /* 0x000fe80000000a00 */
[----:B------:R-:W0:Y:S04]  /*0480*/  LDS.128 R12, [R17] ;  /* 0x00000000110c7984 */ /* 0x000e280000000c00 */
[----:B------:R-:W1:Y:S04]  /*0490*/  LDS.64 R24, [R6+0x100] ;  /* 0x0001000006187984 */ /* 0x000e680000000a00 */
[----:B------:R-:W-:Y:S04]  /*04a0*/  LDS.64 R26, [R6+0x200] ;  /* 0x00020000061a7984 */ /* 0x000fe80000000a00 */
[----:B------:R-:W-:Y:S04]  /*04b0*/  LDS.64 R20, [R6+0x300] ;  /* 0x0003000006147984 */ /* 0x000fe80000000a00 */
[----:B------:R-:W-:Y:S01]  /*04c0*/  LDS.64 R22, [R6+0x600] ;  /* 0x0006000006167984 */ /* 0x000fe20000000a00 */
[----:B0-----:R-:W-:-:S03]  /*04d0*/  DFMA R12, R12, R8, R10 ;  /* 0x000000080c0c722b */ /* 0x001fc6000000000a */
[----:B------:R-:W0:Y:S05]  /*04e0*/  LDS.128 R8, [R17+0x10] ;  /* 0x0000100011087984 */ /* 0x000e2a0000000c00 */
[----:B-1----:R-:W-:Y:S01]  /*04f0*/  DFMA R14, R24, R14, R12 ;  /* 0x0000000e180e722b */ /* 0x002fe2000000000c */
[----:B------:R-:W-:Y:S07]  /*0500*/  LDS.64 R24, [R6+0x400] ;  /* 0x0004000006187984 */ /* 0x000fee0000000a00 */
[----:B0-----:R-:W-:-:S02]  /*0510*/  DFMA R8, R8, R26, R14 ;  /* 0x0000001a0808722b */ /* 0x001fc4000000000e */
[----:B------:R-:W0:Y:S06]  /*0520*/  LDS.128 R12, [R17+0x20] ;  /* 0x00002000110c7984 */ /* 0x000e2c0000000c00 */
[----:B------:R-:W-:Y:S01]  /*0530*/  DFMA R10, R20, R10, R8 ;  /* 0x0000000a140a722b */ /* 0x000fe20000000008 */
[----:B------:R-:W1:Y:S07]  /*0540*/  LDS.64 R20, [R6+0x500] ;  /* 0x0005000006147984 */ /* 0x000e6e0000000a00 */
[----:B0-----:R-:W-:-:S02]  /*0550*/  DFMA R12, R12, R24, R10 ;  /* 0x000000180c0c722b */ /* 0x001fc4000000000a */
[----:B------:R-:W0:Y:S04]  /*0560*/  LDS.128 R8, [R17+0x30] ;  /* 0x0000300011087984 */ /* 0x000e280000000c00 */
[----:B------:R-:W-:Y:S02]  /*0570*/  LDS.64 R24, [R6+0x800] ;  /* 0x0008000006187984 */ /* 0x000fe40000000a00 */
[----:B-1----:R-:W-:Y:S02]  /*0580*/  DFMA R14, R20, R14, R12 ;  /* 0x0000000e140e722b */ /* 0x002fe4000000000c */
[----:B------:R-:W1:Y:S06]  /*0590*/  LDS.64 R20, [R6+0x700] ;  /* 0x0007000006147984 */ /* 0x000e6c0000000a00 */
        /* <DEDUP_REMOVED lines=42> */
[----:B------:R-:W2:Y:S02]  /*0840*/  LDS.64 R22, [R6+0x1900] ;  /* 0x0019000006167984 */ /* 0x000ea40000000a00 */
[----:B-1----:R-:W-:Y:S02]  /*0850*/  DFMA R10, R20, R10, R8 ;  /* 0x0000000a140a722b */ /* 0x002fe40000000008 */
[----:B------:R-:W-:Y:S06]  /*0860*/  LDS.64 R20, [R6+0x1a00] ;  /* 0x001a000006147984 */ /* 0x000fec0000000a00 */
[----:B0-----:R-:W-:-:S02]  /*0870*/  DFMA R12, R12, R24, R10 ;  /* 0x000000180c0c722b */ /* 0x001fc4000000000a */
[----:B------:R-:W0:Y:S04]  /*0880*/  LDS.128 R8, [R17+0xd0] ;  /* 0x0000d00011087984 */ /* 0x000e280000000c00 */
[----:B------:R-:W-:Y:S02]  /*0890*/  LDS.64 R24, [R6+0x1c00] ;  /* 0x001c000006187984 */ /* 0x000fe40000000a00 */
[----:B--2---:R-:W-:Y:S02]  /*08a0*/  DFMA R14, R22, R14, R12 ;  /* 0x0000000e160e722b */ /* 0x004fe4000000000c */
[----:B------:R-:W1:Y:S06]  /*08b0*/  LDS.64 R22, [R6+0x1b00] ;  /* 0x001b000006167984 */ /* 0x000e6c0000000a00 */
[----:B0-----:R-:W-:-:S02]  /*08c0*/  DFMA R8, R8, R20, R14 ;  /* 0x000000140808722b */ /* 0x001fc4000000000e */
[----:B------:R-:W0:Y:S04]  /*08d0*/  LDS.128 R12, [R17+0xe0] ;  /* 0x0000e000110c7984 */ /* 0x000e280000000c00 */
[----:B------:R-:W2:Y:S02]  /*08e0*/  LDS.64 R20, [R6+0x1d00] ;  /* 0x001d000006147984 */ /* 0x000ea40000000a00 */
[----:B-1----:R-:W-:Y:S02]  /*08f0*/  DFMA R8, R22, R10, R8 ;  /* 0x0000000a1608722b */ /* 0x002fe40000000008 */
[----:B------:R-:W-:Y:S01]  /*0900*/  LDS.64 R22, [R6+0x1e00] ;  /* 0x001e000006167984 */ /* 0x000fe20000000a00 */
[----:B------:R-:W-:-:S05]  /*0910*/  IADD3 R4, P0, PT, R4, 0x1, RZ ;  /* 0x0000000104047810 */ /* 0x000fca0007f1e0ff */
[----:B------:R-:W-:Y:S01]  /*0920*/  IMAD.X R3, RZ, RZ, R3, P0 ;  /* 0x000000ffff037224 */ /* 0x000fe200000e0603 */
[----:B0-----:R-:W-:Y:S01]  /*0930*/  DFMA R24, R12, R24, R8 ;  /* 0x000000180c18722b */ /* 0x001fe20000000008 */
[----:B------:R-:W0:Y:S04]  /*0940*/  LDS.128 R8, [R17+0xf0] ;  /* 0x0000f00011087984 */ /* 0x000e280000000c00 */
[----:B------:R-:W1:Y:S03]  /*0950*/  LDS.64 R12, [R6+0x1f00] ;  /* 0x001f0000060c7984 */ /* 0x000e660000000a00 */
[----:B--2---:R-:W-:Y:S01]  /*0960*/  DFMA R20, R20, R14, R24 ;  /* 0x0000000e1414722b */ /* 0x004fe20000000018 */
[----:B------:R-:W-:Y:S01]  /*0970*/  IMAD.MOV.U32 R14, RZ, RZ, R4 ;  /* 0x000000ffff0e7224 */ /* 0x000fe200078e0004 */
[----:B------:R-:W-:-:S05]  /*0980*/  MOV R15, R3 ;  /* 0x00000003000f7202 */ /* 0x000fca0000000f00 */
[----:B------:R-:W2:Y:S01]  /*0990*/  I2F.U64 R14, R14 ;  /* 0x0000000e000e7312 */ /* 0x000ea20000301000 */
[----:B------:R-:W-:Y:S01]  /*09a0*/  BAR.SYNC.DEFER_BLOCKING 0x0 ;  /* 0x0000000000007b1d */ /* 0x000fe20000010000 */
[----:B--2---:R-:W-:-:S05]  /*09b0*/  FSETP.GT.AND P0, PT, R19, R14, PT ;  /* 0x0000000e1300720b */ /* 0x004fca0003f04000 */
[----:B0-----:R-:W-:-:S08]  /*09c0*/  DFMA R8, R8, R22, R20 ;  /* 0x000000160808722b */ /* 0x001fd00000000014 */
[----:B-1----:R-:W-:Y:S01]  /*09d0*/  DFMA R10, R12, R10, R8 ;  /* 0x0000000a0c0a722b */ /* 0x002fe20000000008 */
[----:B------:R-:W-:Y:S10]  /*09e0*/  @P0 BRA `(.L_x_1) ;  /* 0xfffffff800040947 */ /* 0x000ff4000383ffff */
.L_x_0:
[----:B------:R-:W0:Y:S01]  /*09f0*/  S2R R3, SR_TID.X ;  /* 0x0000000000037919 */ /* 0x000e220000002100 */
[----:B------:R-:W1:Y:S01]  /*0a00*/  LDC R5, c[0x0][0x364] ;  /* 0x0000d900ff057b82 */ /* 0x000e620000000800 */
[----:B------:R-:W2:Y:S01]  /*0a10*/  LDCU.64 UR6, c[0x0][0x3a8] ;  /* 0x00007500ff0677ac */ /* 0x000ea20008000a00 */
[----:B------:R-:W1:Y:S01]  /*0a20*/  S2R R0, SR_TID.Y ;  /* 0x0000000000007919 */ /* 0x000e620000002200 */
[----:B------:R-:W3:Y:S05]  /*0a30*/  LDCU.64 UR10, c[0x0][0x398] ;  /* 0x00007300ff0a77ac */ /* 0x000eea0008000a00 */
[----:B------:R-:W0:Y:S08]  /*0a40*/  S2UR UR5, SR_CTAID.X ;  /* 0x00000000000579c3 */ /* 0x000e300000002500 */
[----:B------:R-:W0:Y:S08]  /*0a50*/  LDC R2, c[0x0][0x360] ;  /* 0x0000d800ff027b82 */ /* 0x000e300000000800 */
[----:B------:R-:W1:Y:S01]  /*0a60*/  S2UR UR4, SR_CTAID.Y ;  /* 0x00000000000479c3 */ /* 0x000e620000002600 */
[----:B0-----:R-:W-:-:S05]  /*0a70*/  IMAD R2, R2, UR5, R3 ;  /* 0x0000000502027c24 */ /* 0x001fca000f8e0203 */
[----:B--2---:R-:W-:Y:S01]  /*0a80*/  ISETP.GE.U32.AND P0, PT, R2, UR6, PT ;  /* 0x0000000602007c0c */ /* 0x004fe2000bf06070 */
[----:B-1----:R-:W-:-:S03]  /*0a90*/  IMAD R5, R5, UR4, R0 ;  /* 0x0000000405057c24 */ /* 0x002fc6000f8e0200 */
[----:B------:R-:W-:Y:S02]  /*0aa0*/  ISETP.GE.U32.AND.EX P0, PT, RZ, UR7, PT, P0 ;  /* 0x00000007ff007c0c */ /* 0x000fe4000bf06100 */
[----:B---3--:R-:W-:-:S04]  /*0ab0*/  ISETP.GE.U32.AND P1, PT, R5, UR10, PT ;  /* 0x0000000a05007c0c */ /* 0x008fc8000bf26070 */
[----:B------:R-:W-:-:S13]  /*0ac0*/  ISETP.GE.U32.OR.EX P0, PT, RZ, UR11, P0, P1 ;  /* 0x0000000bff007c0c */ /* 0x000fda0008706510 */
[----:B------:R-:W-:Y:S05]  /*0ad0*/  @P0 EXIT ;  /* 0x000000000000094d */ /* 0x000fea0003800000 */
[----:B------:R-:W0:Y:S01]  /*0ae0*/  LDCU.64 UR4, c[0x0][0x390] ;  /* 0x00007200ff0477ac */ /* 0x000e220008000a00 */
[----:B------:R-:W-:Y:S02]  /*0af0*/  IMAD.MOV.U32 R3, RZ, RZ, RZ ;  /* 0x000000ffff037224 */ /* 0x000fe400078e00ff */
[----:B------:R-:W-:-:S04]  /*0b00*/  IMAD.WIDE.U32 R2, R5, UR6, R2 ;  /* 0x0000000605027c25 */ /* 0x000fc8000f8e0002 */
[----:B------:R-:W-:Y:S01]  /*0b10*/  IMAD R5, R5, UR7, R3 ;  /* 0x0000000705057c24 */ /* 0x000fe2000f8e0203 */
[----:B0-----:R-:W-:-:S04]  /*0b20*/  LEA R4, P0, R2, UR4, 0x3 ;  /* 0x0000000402047c11 */ /* 0x001fc8000f8018ff */
[----:B------:R-:W-:-:S05]  /*0b30*/  LEA.HI.X R5, R2, UR5, R5, 0x3, P0 ;  /* 0x0000000502057c11 */ /* 0x000fca00080f1c05 */
[----:B------:R-:W-:Y:S01]  /*0b40*/  STG.E.64 desc[UR8][R4.64], R10 ;  /* 0x0000000a04007986 */ /* 0x000fe2000c101b08 */
[----:B------:R-:W-:Y:S05]  /*0b50*/  EXIT ;  /* 0x000000000000794d */ /* 0x000fea0003800000 */
.L_x_2:
[----:B------:R-:W-:-:S00]  /*0b60*/  BRA `(.L_x_2) ;  /* 0xfffffffc00fc7947 */ /* 0x000fc0000383ffff */
[----:B------:R-:W-:-:S00]  /*0b70*/  NOP ;  /* 0x0000000000007918 */ /* 0x000fc00000000000 */
        /* <DEDUP_REMOVED lines=8> */
.L_x_27:


//--------------------- .text._Z19mm_kernel_optimizedIfEvPKT_S2_PS0_mmm --------------------------
	.section	.text._Z19mm_kernel_optimizedIfEvPKT_S2_PS0_mmm,"ax",@progbits
	.align	128
        .global         _Z19mm_kernel_optimizedIfEvPKT_S2_PS0_mmm
        .type           _Z19mm_kernel_optimizedIfEvPKT_S2_PS0_mmm,@function
        .size           _Z19mm_kernel_optimizedIfEvPKT_S2_PS0_mmm,(.L_x_28 - _Z19mm_kernel_optimizedIfEvPKT_S2_PS0_mmm)
        .other          _Z19mm_kernel_optimizedIfEvPKT_S2_PS0_mmm,@"STO_CUDA_ENTRY STV_DEFAULT"
_Z19mm_kernel_optimizedIfEvPKT_S2_PS0_mmm:
.text._Z19mm_kernel_optimizedIfEvPKT_S2_PS0_mmm:
[----:B------:R-:W-:Y:S01]  /*0000*/  LDC R1, c[0x0][0x37c] ;  /* 0x0000df00ff017b82 */ /* 0x000fe20000000800 */
[----:B------:R-:W0:Y:S01]  /*0010*/  LDCU.64 UR4, c[0x0][0x3a0] ;  /* 0x00007400ff0477ac */ /* 0x000e220008000a00 */
[----:B------:R-:W-:Y:S01]  /*0020*/  HFMA2 R23, -RZ, RZ, 0, 0 ;  /* 0x00000000ff177431 */ /* 0x000fe200000001ff */
[----:B------:R-:W1:Y:S01]  /*0030*/  LDCU.64 UR8, c[0x0][0x358] ;  /* 0x00006b00ff0877ac */ /* 0x000e620008000a00 */
[----:B0-----:R-:W0:Y:S02]  /*0040*/  I2F.U64 R0, UR4 ;  /* 0x0000000400007d12 */ /* 0x001e240008301000 */
[----:B0-----:R-:W-:Y:S02]  /*0050*/  FMUL R19, R0, 0.03125 ;  /* 0x3d00000000137820 */ /* 0x001fe40000400000 */
[----:B------:R-:W0:Y:S04]  /*0060*/  S2R R0, SR_TID.X ;  /* 0x0000000000007919 */ /* 0x000e280000002100 */
[----:B------:R-:W2:Y:S02]  /*0070*/  FRND.CEIL R19, R19 ;  /* 0x0000001300137307 */ /* 0x000ea40000209000 */
[----:B--2---:R-:W-:-:S13]  /*0080*/  FSETP.GT.AND P0, PT, R19, RZ, PT ;  /* 0x000000ff1300720b */ /* 0x004fda0003f04000 */
[----:B01----:R-:W-:Y:S05]  /*0090*/  @!P0 BRA `(.L_x_3) ;  /* 0x00000008003c8947 */ /* 0x003fea0003800000 */
[----:B------:R-:W0:Y:S01]  /*00a0*/  S2R R5, SR_TID.Y ;  /* 0x0000000000057919 */ /* 0x000e220000002200 */
[----:B------:R-:W1:Y:S01]  /*00b0*/  S2UR UR6, SR_CgaCtaId ;  /* 0x00000000000679c3 */ /* 0x000e620000008800 */
[----:B------:R-:W-:Y:S01]  /*00c0*/  UMOV UR4, 0x400 ;  /* 0x0000040000047882 */ /* 0x000fe20000000000 */
[----:B------:R-:W-:Y:S01]  /*00d0*/  MOV R23, RZ ;  /* 0x000000ff00177202 */ /* 0x000fe20000000f00 */
[----:B------:R-:W2:Y:S01]  /*00e0*/  S2R R2, SR_TID.X ;  /* 0x0000000000027919 */ /* 0x000ea20000002100 */
[----:B------:R-:W-:Y:S01]  /*00f0*/  UIADD3 UR5, UPT, UPT, UR4, 0x1000, URZ ;  /* 0x0000100004057890 */ /* 0x000fe2000fffe0ff */
[----:B------:R-:W-:Y:S01]  /*0100*/  MOV R4, RZ ;  /* 0x000000ff00047202 */ /* 0x000fe20000000f00 */
[----:B------:R-:W3:Y:S01]  /*0110*/  LDCU.64 UR14, c[0x0][0x398] ;  /* 0x00007300ff0e77ac */ /* 0x000ee20008000a00 */
[----:B------:R-:W4:Y:S01]  /*0120*/  S2R R7, SR_CTAID.X ;  /* 0x0000000000077919 */ /* 0x000f220000002500 */
[----:B------:R-:W5:Y:S01]  /*0130*/  S2UR UR7, SR_CTAID.Y ;  /* 0x00000000000779c3 */ /* 0x000f620000002600 */
[----:B------:R-:W-:Y:S01]  /*0140*/  MOV R3, RZ ;  /* 0x000000ff00037202 */ /* 0x000fe20000000f00 */
[----:B------:R-:W0:Y:S01]  /*0150*/  LDCU.64 UR16, c[0x0][0x3a8] ;  /* 0x00007500ff1077ac */ /* 0x000e220008000a00 */
[----:B------:R-:W0:Y:S05]  /*0160*/  LDCU.64 UR12, c[0x0][0x3a0] ;  /* 0x00007400ff0c77ac */ /* 0x000e2a0008000a00 */
[----:B------:R-:W5:Y:S01]  /*0170*/  LDC R18, c[0x0][0x364] ;  /* 0x0000d900ff127b82 */ /* 0x000f620000000800 */
[----:B------:R-:W4:Y:S01]  /*0180*/  LDCU UR10, c[0x0][0x360] ;  /* 0x00006c00ff0a77ac */ /* 0x000f220008000800 */
[----:B-1----:R-:W-:-:S02]  /*0190*/  ULEA UR4, UR6, UR4, 0x18 ;  /* 0x0000000406047291 */ /* 0x002fc4000f8ec0ff */
[----:B------:R-:W-:-:S04]  /*01a0*/  ULEA UR5, UR6, UR5, 0x18 ;  /* 0x0000000506057291 */ /* 0x000fc8000f8ec0ff */
[----:B0-----:R-:W-:Y:S02]  /*01b0*/  LEA R17, R5, UR4, 0x7 ;  /* 0x0000000405117c11 */ /* 0x001fe4000f8e38ff */
[C---:B--2---:R-:W-:Y:S01]  /*01c0*/  LEA R6, R2.reuse, UR5, 0x2 ;  /* 0x0000000502067c11 */ /* 0x044fe2000f8e10ff */
[----:B----4-:R-:W-:Y:S01]  /*01d0*/  IMAD R16, R7, UR10, R2 ;  /* 0x0000000a07107c24 */ /* 0x010fe2000f8e0202 */
[----:B------:R-:W-:Y:S01]  /*01e0*/  LEA R7, R2, R17, 0x2 ;  /* 0x0000001102077211 */ /* 0x000fe200078e10ff */
[----:B-----5:R-:W-:Y:S01]  /*01f0*/  IMAD R18, R18, UR7, R5 ;  /* 0x0000000712127c24 */ /* 0x020fe2000f8e0205 */
[----:B---3--:R-:W-:-:S07]  /*0200*/  LEA R5, R5, R6, 0x7 ;  /* 0x0000000605057211 */ /* 0x008fce00078e38ff */
.L_x_4:
[----:B------:R-:W0:Y:S01]  /*0210*/  S2R R20, SR_TID.Y ;  /* 0x0000000000147919 */ /* 0x000e220000002200 */
[----:B------:R-:W1:Y:S01]  /*0220*/  LDCU UR4, c[0x0][0x364] ;  /* 0x00006c80ff0477ac */ /* 0x000e620008000800 */
[----:B------:R-:W-:Y:S01]  /*0230*/  HFMA2 R9, -RZ, RZ, 0, 0 ;  /* 0x00000000ff097431 */ /* 0x000fe200000001ff */
[----:B------:R-:W-:Y:S01]  /*0240*/  MOV R8, R2 ;  /* 0x0000000200087202 */ /* 0x000fe20000000f00 */
[----:B------:R-:W-:Y:S01]  /*0250*/  IMAD R11, R3, UR10, RZ ;  /* 0x0000000a030b7c24 */ /* 0x000fe2000f8e02ff */
[----:B------:R-:W-:Y:S01]  /*0260*/  MOV R21, RZ ;  /* 0x000000ff00157202 */ /* 0x000fe20000000f00 */
[----:B------:R-:W-:Y:S01]  /*0270*/  HFMA2 R24, -RZ, RZ, 0, 0 ;  /* 0x00000000ff187431 */ /* 0x000fe200000001ff */
[----:B------:R-:W-:Y:S02]  /*0280*/  ISETP.GE.U32.AND P0, PT, R18, UR14, PT ;  /* 0x0000000e12007c0c */ /* 0x000fe4000bf06070 */
[----:B------:R-:W-:Y:S02]  /*0290*/  ISETP.GE.U32.AND P2, PT, R16, UR16, PT ;  /* 0x0000001010007c0c */ /* 0x000fe4000bf46070 */
[----:B------:R-:W-:Y:S01]  /*02a0*/  MOV R26, RZ ;  /* 0x000000ff001a7202 */ /* 0x000fe20000000f00 */
[----:B------:R-:W-:-:S05]  /*02b0*/  IMAD.WIDE.U32 R12, R4, UR10, R8 ;  /* 0x0000000a040c7c25 */ /* 0x000fca000f8e0008 */
[----:B------:R-:W-:Y:S01]  /*02c0*/  IADD3 R13, PT, PT, R13, R11, RZ ;  /* 0x0000000b0d0d7210 */ /* 0x000fe20007ffe0ff */
[----:B-1----:R-:W-:Y:S01]  /*02d0*/  IMAD R9, R3, UR4, RZ ;  /* 0x0000000403097c24 */ /* 0x002fe2000f8e02ff */
[----:B------:R-:W-:-:S04]  /*02e0*/  ISETP.GE.U32.AND P1, PT, R12, UR12, PT ;  /* 0x0000000c0c007c0c */ /* 0x000fc8000bf26070 */
[----:B------:R-:W-:-:S04]  /*02f0*/  ISETP.GE.U32.AND.EX P1, PT, R13, UR13, PT, P1 ;  /* 0x0000000d0d007c0c */ /* 0x000fc8000bf26110 */
[----:B------:R-:W-:Y:S01]  /*0300*/  ISETP.GE.U32.OR.EX P0, PT, RZ, UR15, P1, P0 ;  /* 0x0000000fff007c0c */ /* 0x000fe20008f06500 */
[----:B0-----:R-:W-:-:S05]  /*0310*/  IMAD.WIDE.U32 R20, R4, UR4, R20 ;  /* 0x0000000404147c25 */ /* 0x001fca000f8e0014 */
[----:B------:R-:W-:Y:S02]  /*0320*/  IADD3 R21, PT, PT, R21, R9, RZ ;  /* 0x0000000915157210 */ /* 0x000fe40007ffe0ff */
[----:B------:R-:W-:-:S05]  /*0330*/  ISETP.GE.U32.AND P3, PT, R20, UR12, PT ;  /* 0x0000000c14007c0c */ /* 0x000fca000bf66070 */
[----:B------:R-:W0:Y:S01]  /*0340*/  @!P0 LDC.64 R8, c[0x0][0x380] ;  /* 0x0000e000ff088b82 */ /* 0x000e220000000a00 */
[----:B------:R-:W-:Y:S01]  /*0350*/  @!P0 IMAD.WIDE.U32 R14, R18, UR12, R12 ;  /* 0x0000000c120e8c25 */ /* 0x000fe2000f8e000c */
[----:B------:R-:W-:-:S03]  /*0360*/  ISETP.GE.U32.AND.EX P3, PT, R21, UR13, PT, P3 ;  /* 0x0000000d15007c0c */ /* 0x000fc6000bf66130 */
[----:B------:R-:W-:Y:S01]  /*0370*/  @!P0 IMAD R15, R18, UR13, R15 ;  /* 0x0000000d120f8c24 */ /* 0x000fe2000f8e020f */
[----:B------:R-:W-:-:S13]  /*0380*/  ISETP.GE.U32.OR.EX P2, PT, RZ, UR17, P3, P2 ;  /* 0x00000011ff007c0c */ /* 0x000fda0009f46520 */
[----:B------:R-:W1:Y:S01]  /*0390*/  @!P2 LDC.64 R10, c[0x0][0x388] ;  /* 0x0000e200ff0aab82 */ /* 0x000e620000000a00 */
[----:B------:R-:W-:Y:S01]  /*03a0*/  @!P2 MOV R12, R16 ;  /* 0x00000010000ca202 */ /* 0x000fe20000000f00 */
[----:B------:R-:W-:Y:S01]  /*03b0*/  @!P2 IMAD R21, R21, UR16, RZ ;  /* 0x000000101515ac24 */ /* 0x000fe2000f8e02ff */
[----:B------:R-:W-:Y:S02]  /*03c0*/  @!P2 MOV R13, RZ ;  /* 0x000000ff000da202 */ /* 0x000fe40000000f00 */
[----:B0-----:R-:W-:Y:S01]  /*03d0*/  @!P0 LEA R8, P1, R14, R8, 0x2 ;  /* 0x000000080e088211 */ /* 0x001fe200078210ff */
[C---:B------:R-:W-:Y:S02]  /*03e0*/  @!P2 IMAD R21, R20.reuse, UR17, R21 ;  /* 0x000000111415ac24 */ /* 0x040fe4000f8e0215 */
[----:B------:R-:W-:Y:S01]  /*03f0*/  @!P2 IMAD.WIDE.U32 R12, R20, UR16, R12 ;  /* 0x00000010140cac25 */ /* 0x000fe2000f8e000c */
[----:B------:R-:W-:-:S04]  /*0400*/  @!P0 LEA.HI.X R9, R14, R9, R15, 0x2, P1 ;  /* 0x000000090e098211 */ /* 0x000fc800008f140f */
[----:B------:R-:W-:Y:S01]  /*0410*/  @!P2 IADD3 R13, PT, PT, R13, R21, RZ ;  /* 0x000000150d0da210 */ /* 0x000fe20007ffe0ff */
[----:B------:R-:W2:Y:S01]  /*0420*/  @!P0 LDG.E R24, desc[UR8][R8.64] ;  /* 0x0000000808188981 */ /* 0x000ea2000c1e1900 */
[----:B-1----:R-:W-:-:S04]  /*0430*/  @!P2 LEA R20, P3, R12, R10, 0x2 ;  /* 0x0000000a0c14a211 */ /* 0x002fc800078610ff */
[----:B------:R-:W-:-:S05]  /*0440*/  @!P2 LEA.HI.X R21, R12, R11, R13, 0x2, P3 ;  /* 0x0000000b0c15a211 */ /* 0x000fca00018f140d */
[----:B------:R-:W3:Y:S01]  /*0450*/  @!P2 LDG.E R26, desc[UR8][R20.64] ;  /* 0x00000008141aa981 */ /* 0x000ee2000c1e1900 */
[----:B------:R-:W-:-:S04]  /*0460*/  IADD3 R4, P0, PT, R4, 0x1, RZ ;  /* 0x0000000104047810 */ /* 0x000fc80007f1e0ff */
[----:B------:R-:W-:Y:S01]  /*0470*/  IADD3.X R3, PT, PT, RZ, R3, RZ, P0, !PT ;  /* 0x00000003ff037210 */ /* 0x000fe200007fe4ff */
[----:B--2---:R-:W-:Y:S04]  /*0480*/  STS [R7], R24 ;  /* 0x0000001807007388 */ /* 0x004fe80000000800 */
[----:B---3--:R-:W-:Y:S01]  /*0490*/  STS [R5], R26 ;  /* 0x0000001a05007388 */ /* 0x008fe20000000800 */
[----:B------:R-:W-:Y:S06]  /*04a0*/  BAR.SYNC.DEFER_BLOCKING 0x0 ;  /* 0x0000000000007b1d */ /* 0x000fec0000010000 */
[----:B------:R-:W-:Y:S04]  /*04b0*/  LDS R27, [R6] ;  /* 0x00000000061b7984 */ /* 0x000fe80000000800 */
[----:B------:R-:W0:Y:S04]  /*04c0*/  LDS.128 R12, [R17] ;  /* 0x00000000110c7984 */ /* 0x000e280000000c00 */
[----:B------:R-:W1:Y:S04]  /*04d0*/  LDS R28, [R6+0x80] ;  /* 0x00008000061c7984 */ /* 0x000e680000000800 */
[----:B------:R-:W2:Y:S04]  /*04e0*/  LDS R29, [R6+0x100] ;  /* 0x00010000061d7984 */ /* 0x000ea80000000800 */
[----:B------:R-:W3:Y:S04]  /*04f0*/  LDS R22, [R6+0x180] ;  /* 0x0001800006167984 */ /* 0x000ee80000000800 */
[----:B------:R-:W-:Y:S04]  /*0500*/  LDS R25, [R6+0x200] ;  /* 0x0002000006197984 */ /* 0x000fe80000000800 */
[----:B------:R-:W4:Y:S04]  /*0510*/  LDS.128 R8, [R17+0x10] ;  /* 0x0000100011087984 */ /* 0x000f280000000c00 */
[----:B------:R-:W5:Y:S04]  /*0520*/  LDS R20, [R6+0x280] ;  /* 0x0002800006147984 */ /* 0x000f680000000800 */
[----:B------:R-:W-:Y:S04]  /*0530*/  LDS R24, [R6+0x380] ;  /* 0x0003800006187984 */ /* 0x000fe80000000800 */
[----:B------:R-:W-:Y:S04]  /*0540*/  LDS R21, [R6+0x400] ;  /* 0x0004000006157984 */ /* 0x000fe80000000800 */
[----:B------:R-:W-:Y:S01]  /*0550*/  LDS R26, [R6+0x580] ;  /* 0x00058000061a7984 */ /* 0x000fe20000000800 */
[----:B0-----:R-:W-:-:S03]  /*0560*/  FFMA R12, R12, R27, R23 ;  /* 0x0000001b0c0c7223 */ /* 0x001fc60000000017 */
[----:B------:R-:W0:Y:S01]  /*0570*/  LDS R27, [R6+0x300] ;  /* 0x00030000061b7984 */ /* 0x000e220000000800 */
[----:B-1----:R-:W-:-:S03]  /*0580*/  FFMA R12, R28, R13, R12 ;  /* 0x0000000d1c0c7223 */ /* 0x002fc6000000000c */
[----:B------:R-:W-:Y:S01]  /*0590*/  LDS R23, [R6+0x500] ;  /* 0x0005000006177984 */ /* 0x000fe20000000800 */
[----:B--2---:R-:W-:-:S04]  /*05a0*/  FFMA R29, R29, R14, R12 ;  /* 0x0000000e1d1d7223 */ /* 0x004fc8000000000c */
[----:B---3--:R-:W-:Y:S02]  /*05b0*/  FFMA R29, R22, R15, R29 ;  /* 0x0000000f161d7223 */ /* 0x008fe4000000001d */
[----:B------:R-:W1:Y:S04]  /*05c0*/  LDS.128 R12, [R17+0x20] ;  /* 0x00002000110c7984 */ /* 0x000e680000000c00 */
[----:B------:R-:W2:Y:S01]  /*05d0*/  LDS R22, [R6+0x480] ;  /* 0x0004800006167984 */ /* 0x000ea20000000800 */
[----:B----4-:R-:W-:-:S04]  /*05e0*/  FFMA R25, R8, R25, R29 ;  /* 0x0000001908197223 */ /* 0x010fc8000000001d */
[----:B-----5:R-:W-:Y:S02]  /*05f0*/  FFMA R20, R20, R9, R25 ;  /* 0x0000000914147223 */ /* 0x020fe40000000019 */
[----:B------:R-:W-:Y:S02]  /*0600*/  LDS R25, [R6+0x600] ;  /* 0x0006000006197984 */ /* 0x000fe40000000800 */
[----:B0-----:R-:W-:Y:S02]  /*0610*/  FFMA R27, R27, R10, R20 ;  /* 0x0000000a1b1b7223 */ /* 0x001fe40000000014 */
[----:B------:R-:W-:Y:S02]  /*0620*/  LDS R20, [R6+0x680] ;  /* 0x0006800006147984 */ /* 0x000fe40000000800 */
[----:B------:R-:W-:Y:S02]  /*0630*/  FFMA R27, R24, R11, R27 ;  /* 0x0000000b181b7223 */ /* 0x000fe4000000001b */
[----:B------:R-:W0:Y:S04]  /*0640*/  LDS.128 R8, [R17+0x30] ;  /* 0x0000300011087984 */ /* 0x000e280000000c00 */
[----:B------:R-:W-:Y:S01]  /*0650*/  LDS R24, [R6+0x780] ;  /* 0x0007800006187984 */ /* 0x000fe20000000800 */
[----:B-1----:R-:W-:-:S03]  /*0660*/  FFMA R27, R12, R21, R27 ;  /* 0x000000150c1b7223 */ /* 0x002fc6000000001b */
[----:B------:R-:W1:Y:S01]  /*0670*/  LDS R21, [R6+0x700] ;  /* 0x0007000006157984 */ /* 0x000e620000000800 */
[----:B--2---:R-:W-:-:S04]  /*0680*/  FFMA R22, R22, R13, R27 ;  /* 0x0000000d16167223 */ /* 0x004fc8000000001b */
[----:B------:R-:W-:Y:S02]  /*0690*/  FFMA R23, R23, R14, R22 ;  /* 0x0000000e17177223 */ /* 0x000fe40000000016 */
[----:B------:R-:W-:Y:S02]  /*06a0*/  LDS R22, [R6+0x880] ;  /* 0x0008800006167984 */ /* 0x000fe40000000800 */
[----:B------:R-:W-:Y:S02]  /*06b0*/  FFMA R27, R26, R15, R23 ;  /* 0x0000000f1a1b7223 */ /* 0x000fe40000000017 */
[----:B------:R-:W-:Y:S04]  /*06c0*/  LDS R23, [R6+0x800] ;  /* 0x0008000006177984 */ /* 0x000fe80000000800 */
[----:B------:R-:W2:Y:S04]  /*06d0*/  LDS.128 R12, [R17+0x40] ;  /* 0x00004000110c7984 */ /* 0x000ea80000000c00 */
[----:B------:R-:W-:Y:S01]  /*06e0*/  LDS R26, [R6+0x980] ;  /* 0x00098000061a7984 */ /* 0x000fe20000000800 */
[----:B0-----:R-:W-:-:S03]  /*06f0*/  FFMA R27, R8, R25, R27 ;  /* 0x00000019081b7223 */ /* 0x001fc6000000001b */
[----:B------:R-:W0:Y:S01]  /*0700*/  LDS R25, [R6+0x900] ;  /* 0x0009000006197984 */ /* 0x000e220000000800 */
[----:B------:R-:W-:-:S04]  /*0710*/  FFMA R20, R20, R9, R27 ;  /* 0x0000000914147223 */ /* 0x000fc8000000001b */
[----:B-1----:R-:W-:Y:S02]  /*0720*/  FFMA R21, R21, R10, R20 ;  /* 0x0000000a15157223 */ /* 0x002fe40000000014 */
[----:B------:R-:W-:Y:S02]  /*0730*/  LDS R20, [R6+0xa80] ;  /* 0x000a800006147984 */ /* 0x000fe40000000800 */
[----:B------:R-:W-:Y:S02]  /*0740*/  FFMA R27, R24, R11, R21 ;  /* 0x0000000b181b7223 */ /* 0x000fe40000000015 */
[----:B------:R-:W-:Y:S04]  /*0750*/  LDS R21, [R6+0xa00] ;  /* 0x000a000006157984 */ /* 0x000fe80000000800 */
[----:B------:R-:W1:Y:S04]  /*0760*/  LDS.128 R8, [R17+0x50] ;  /* 0x0000500011087984 */ /* 0x000e680000000c00 */
[----:B------:R-:W-:Y:S01]  /*0770*/  LDS R24, [R6+0xb80] ;  /* 0x000b800006187984 */ /* 0x000fe20000000800 */
[----:B--2---:R-:W-:-:S03]  /*0780*/  FFMA R27, R12, R23, R27 ;  /* 0x000000170c1b7223 */ /* 0x004fc6000000001b */
[----:B------:R-:W2:Y:S01]  /*0790*/  LDS R23, [R6+0xb00] ;  /* 0x000b000006177984 */ /* 0x000ea20000000800 */
[----:B------:R-:W-:-:S04]  /*07a0*/  FFMA R22, R22, R13, R27 ;  /* 0x0000000d16167223 */ /* 0x000fc8000000001b */
[----:B0-----:R-:W-:Y:S02]  /*07b0*/  FFMA R25, R25, R14, R22 ;  /* 0x0000000e19197223 */ /* 0x001fe40000000016 */
[----:B------:R-:W-:Y:S02]  /*07c0*/  LDS R22, [R6+0xc80] ;  /* 0x000c800006167984 */ /* 0x000fe40000000800 */
[----:B------:R-:W-:Y:S02]  /*07d0*/  FFMA R27, R26, R15, R25 ;  /* 0x0000000f1a1b7223 */ /* 0x000fe40000000019 */
[----:B------:R-:W-:Y:S04]  /*07e0*/  LDS R25, [R6+0xc00] ;  /* 0x000c000006197984 */ /* 0x000fe80000000800 */
[----:B------:R-:W0:Y:S04]  /*07f0*/  LDS.128 R12, [R17+0x60] ;  /* 0x00006000110c7984 */ /* 0x000e280000000c00 */
[----:B------:R-:W-:Y:S01]  /*0800*/  LDS R26, [R6+0xf80] ;  /* 0x000f8000061a7984 */ /* 0x000fe20000000800 */
[----:B-1----:R-:W-:-:S04]  /*0810*/  FFMA R21, R8, R21, R27 ;  /* 0x0000001508157223 */ /* 0x002fc8000000001b */
[----:B------:R-:W-:Y:S02]  /*0820*/  FFMA R20, R20, R9, R21 ;  /* 0x0000000914147223 */ /* 0x000fe40000000015 */
[----:B------:R-:W1:Y:S02]  /*0830*/  LDS R21, [R6+0xd00] ;  /* 0x000d000006157984 */ /* 0x000e640000000800 */
[----:B--2---:R-:W-:Y:S02]  /*0840*/  FFMA R23, R23, R10, R20 ;  /* 0x0000000a17177223 */ /* 0x004fe40000000014 */
[----:B------:R-:W2:Y:S02]  /*0850*/  LDS R20, [R6+0xd80] ;  /* 0x000d800006147984 */ /* 0x000ea40000000800 */
[----:B------:R-:W-:Y:S02]  /*0860*/  FFMA R27, R24, R11, R23 ;  /* 0x0000000b181b7223 */ /* 0x000fe40000000017 */
[----:B------:R-:W-:Y:S04]  /*0870*/  LDS R23, [R6+0xe00] ;  /* 0x000e000006177984 */ /* 0x000fe80000000800 */
[----:B------:R-:W3:Y:S04]  /*0880*/  LDS.128 R8, [R17+0x70] ;  /* 0x0000700011087984 */ /* 0x000ee80000000c00 */
[----:B------:R-:W4:Y:S01]  /*0890*/  LDS R24, [R6+0xe80] ;  /* 0x000e800006187984 */ /* 0x000f220000000800 */
[----:B0-----:R-:W-:-:S03]  /*08a0*/  FFMA R27, R12, R25, R27 ;  /* 0x000000190c1b7223 */ /* 0x001fc6000000001b */
[----:B------:R-:W0:Y:S01]  /*08b0*/  LDS R25, [R6+0xf00] ;  /* 0x000f000006197984 */ /* 0x000e220000000800 */
[----:B------:R-:W-:Y:S01]  /*08c0*/  MOV R12, R4 ;  /* 0x00000004000c7202 */ /* 0x000fe20000000f00 */
[----:B------:R-:W-:Y:S01]  /*08d0*/  FFMA R22, R22, R13, R27 ;  /* 0x0000000d16167223 */ /* 0x000fe2000000001b */
[----:B------:R-:W-:-:S04]  /*08e0*/  MOV R13, R3 ;  /* 0x00000003000d7202 */ /* 0x000fc80000000f00 */
[----:B------:R-:W5:Y:S01]  /*08f0*/  I2F.U64 R12, R12 ;  /* 0x0000000c000c7312 */ /* 0x000f620000301000 */
[----:B-1----:R-:W-:-:S04]  /*0900*/  FFMA R21, R21, R14, R22 ;  /* 0x0000000e15157223 */ /* 0x002fc80000000016 */
[----:B--2---:R-:W-:Y:S01]  /*0910*/  FFMA R15, R20, R15, R21 ;  /* 0x0000000f140f7223 */ /* 0x004fe20000000015 */
[----:B------:R-:W-:Y:S01]  /*0920*/  BAR.SYNC.DEFER_BLOCKING 0x0 ;  /* 0x0000000000007b1d */ /* 0x000fe20000010000 */
[----:B-----5:R-:W-:Y:S02]  /*0930*/  FSETP.GT.AND P0, PT, R19, R12, PT ;  /* 0x0000000c1300720b */ /* 0x020fe40003f04000 */
[----:B---3--:R-:W-:-:S04]  /*0940*/  FFMA R15, R8, R23, R15 ;  /* 0x00000017080f7223 */ /* 0x008fc8000000000f */
[----:B----4-:R-:W-:-:S04]  /*0950*/  FFMA R24, R24, R9, R15 ;  /* 0x0000000918187223 */ /* 0x010fc8000000000f */
[----:B0-----:R-:W-:-:S04]  /*0960*/  FFMA R25, R25, R10, R24 ;  /* 0x0000000a19197223 */ /* 0x001fc80000000018 */
[----:B------:R-:W-:Y:S01]  /*0970*/  FFMA R23, R26, R11, R25 ;  /* 0x0000000b1a177223 */ /* 0x000fe20000000019 */
[----:B------:R-:W-:Y:S06]  /*0980*/  @P0 BRA `(.L_x_4) ;  /* 0xfffffff800200947 */ /* 0x000fec000383ffff */
.L_x_3:
[----:B------:R-:W0:Y:S01]  /*0990*/  S2R R4, SR_TID.Y ;  /* 0x0000000000047919 */ /* 0x000e220000002200 */
[----:B------:R-:W0:Y:S01]  /*09a0*/  LDC R5, c[0x0][0x364] ;  /* 0x0000d900ff057b82 */ /* 0x000e220000000800 */
[----:B------:R-:W1:Y:S01]  /*09b0*/  LDCU.64 UR6, c[0x0][0x3a8] ;  /* 0x00007500ff0677ac */ /* 0x000e620008000a00 */
[----:B------:R-:W2:Y:S06]  /*09c0*/  LDCU.64 UR10, c[0x0][0x398] ;  /* 0x00007300ff0a77ac */ /* 0x000eac0008000a00 */
[----:B------:R-:W3:Y:S08]  /*09d0*/  S2UR UR5, SR_CTAID.X ;  /* 0x00000000000579c3 */ /* 0x000ef00000002500 */
[----:B------:R-:W3:Y:S08]  /*09e0*/  LDC R3, c[0x0][0x360] ;  /* 0x0000d800ff037b82 */ /* 0x000ef00000000800 */
[----:B------:R-:W0:Y:S01]  /*09f0*/  S2UR UR4, SR_CTAID.Y ;  /* 0x00000000000479c3 */ /* 0x000e220000002600 */
[----:B---3--:R-:W-:-:S05]  /*0a00*/  IMAD R2, R3, UR5, R0 ;  /* 0x0000000503027c24 */ /* 0x008fca000f8e0200 */
[----:B-1----:R-:W-:Y:S01]  /*0a10*/  ISETP.GE.U32.AND P0, PT, R2, UR6, PT ;  /* 0x0000000602007c0c */ /* 0x002fe2000bf06070 */
[----:B0-----:R-:W-:-:S03]  /*0a20*/  IMAD R5, R5, UR4, R4 ;  /* 0x0000000405057c24 */ /* 0x001fc6000f8e0204 */
[----:B------:R-:W-:Y:S02]  /*0a30*/  ISETP.GE.U32.AND.EX P0, PT, RZ, UR7, PT, P0 ;  /* 0x00000007ff007c0c */ /* 0x000fe4000bf06100 */
[----:B--2---:R-:W-:-:S04]  /*0a40*/  ISETP.GE.U32.AND P1, PT, R5, UR10, PT ;  /* 0x0000000a05007c0c */ /* 0x004fc8000bf26070 */
[----:B------:R-:W-:-:S13]  /*0a50*/  ISETP.GE.U32.OR.EX P0, PT, RZ, UR11, P0, P1 ;  /* 0x0000000bff007c0c */ /* 0x000fda0008706510 */
[----:B------:R-:W-:Y:S05]  /*0a60*/  @P0 EXIT ;  /* 0x000000000000094d */ /* 0x000fea0003800000 */
[----:B------:R-:W0:Y:S01]  /*0a70*/  LDCU.64 UR4, c[0x0][0x390] ;  /* 0x00007200ff0477ac */ /* 0x000e220008000a00 */
[----:B------:R-:W-:-:S03]  /*0a80*/  HFMA2 R3, -RZ, RZ, 0, 0 ;  /* 0x00000000ff037431 */ /* 0x000fc600000001ff */
[----:B------:R-:W-:-:S04]  /*0a90*/  IMAD.WIDE.U32 R2, R5, UR6, R2 ;  /* 0x0000000605027c25 */ /* 0x000fc8000f8e0002 */
[----:B------:R-:W-:Y:S01]  /*0aa0*/  IMAD R5, R5, UR7, R3 ;  /* 0x0000000705057c24 */ /* 0x000fe2000f8e0203 */
[----:B0-----:R-:W-:-:S04]  /*0ab0*/  LEA R4, P0, R2, UR4, 0x2 ;  /* 0x0000000402047c11 */ /* 0x001fc8000f8010ff */
[----:B------:R-:W-:-:S05]  /*0ac0*/  LEA.HI.X R5, R2, UR5, R5, 0x2, P0 ;  /* 0x0000000502057c11 */ /* 0x000fca00080f1405 */
[----:B------:R-:W-:Y:S01]  /*0ad0*/  STG.E desc[UR8][R4.64], R23 ;  /* 0x0000001704007986 */ /* 0x000fe2000c101908 */
[----:B------:R-:W-:Y:S05]  /*0ae0*/  EXIT ;  /* 0x000000000000794d */ /* 0x000fea0003800000 */
.L_x_5:
        /* <DEDUP_REMOVED lines=9> */
.L_x_28:


//--------------------- .text._Z19mm_kernel_optimizedIiEvPKT_S2_PS0_mmm --------------------------
	.section	.text._Z19mm_kernel_optimizedIiEvPKT_S2_PS0_mmm,"ax",@progbits
	.align	128
        .global         _Z19mm_kernel_optimizedIiEvPKT_S2_PS0_mmm
        .type           _Z19mm_kernel_optimizedIiEvPKT_S2_PS0_mmm,@function
        .size           _Z19mm_kernel_optimizedIiEvPKT_S2_PS0_mmm,(.L_x_29 - _Z19mm_kernel_optimizedIiEvPKT_S2_PS0_mmm)
        .other          _Z19mm_kernel_optimizedIiEvPKT_S2_PS0_mmm,@"STO_CUDA_ENTRY STV_DEFAULT"
_Z19mm_kernel_optimizedIiEvPKT_S2_PS0_mmm:
.text._Z19mm_kernel_optimizedIiEvPKT_S2_PS0_mmm:
        /* <DEDUP_REMOVED lines=33> */
.L_x_7:
        /* <DEDUP_REMOVED lines=53> */
[----:B0-----:R-:W-:-:S03]  /*0560*/  IMAD R12, R12, R27, R23 ;  /* 0x0000001b0c0c7224 */ /* 0x001fc600078e0217 */
[----:B------:R-:W0:Y:S01]  /*0570*/  LDS R27, [R6+0x300] ;  /* 0x00030000061b7984 */ /* 0x000e220000000800 */
[----:B-1----:R-:W-:-:S04]  /*0580*/  IMAD R12, R28, R13, R12 ;  /* 0x0000000d1c0c7224 */ /* 0x002fc800078e020c */
[----:B--2---:R-:W-:-:S04]  /*0590*/  IMAD R12, R29, R14, R12 ;  /* 0x0000000e1d0c7224 */ /* 0x004fc800078e020c */
[----:B---3--:R-:W-:Y:S02]  /*05a0*/  IMAD R23, R22, R15, R12 ;  /* 0x0000000f16177224 */ /* 0x008fe400078e020c */
[----:B------:R-:W1:Y:S04]  /*05b0*/  LDS.128 R12, [R17+0x20] ;  /* 0x00002000110c7984 */ /* 0x000e680000000c00 */
[----:B------:R-:W2:Y:S01]  /*05c0*/  LDS R22, [R6+0x480] ;  /* 0x0004800006167984 */ /* 0x000ea20000000800 */
[----:B----4-:R-:W-:-:S03]  /*05d0*/  IMAD R8, R8, R25, R23 ;  /* 0x0000001908087224 */ /* 0x010fc600078e0217 */
[----:B------:R-:W3:Y:S01]  /*05e0*/  LDS R23, [R6+0x500] ;  /* 0x0005000006177984 */ /* 0x000ee20000000800 */
[----:B-----5:R-:W-:-:S03]  /*05f0*/  IMAD R8, R20, R9, R8 ;  /* 0x0000000914087224 */ /* 0x020fc600078e0208 */
[----:B------:R-:W-:Y:S04]  /*0600*/  LDS R25, [R6+0x600] ;  /* 0x0006000006197984 */ /* 0x000fe80000000800 */
[----:B------:R-:W-:Y:S01]  /*0610*/  LDS R20, [R6+0x680] ;  /* 0x0006800006147984 */ /* 0x000fe20000000800 */
[----:B0-----:R-:W-:-:S04]  /*0620*/  IMAD R8, R27, R10, R8 ;  /* 0x0000000a1b087224 */ /* 0x001fc800078e0208 */
[----:B------:R-:W-:Y:S02]  /*0630*/  IMAD R24, R24, R11, R8 ;  /* 0x0000000b18187224 */ /* 0x000fe400078e0208 */
[----:B------:R-:W0:Y:S02]  /*0640*/  LDS.128 R8, [R17+0x30] ;  /* 0x0000300011087984 */ /* 0x000e240000000c00 */
[----:B-1----:R-:W-:Y:S02]  /*0650*/  IMAD R12, R12, R21, R24 ;  /* 0x000000150c0c7224 */ /* 0x002fe400078e0218 */
[----:B------:R-:W1:Y:S04]  /*0660*/  LDS R21, [R6+0x700] ;  /* 0x0007000006157984 */ /* 0x000e680000000800 */
[----:B------:R-:W4:Y:S01]  /*0670*/  LDS R24, [R6+0x780] ;  /* 0x0007800006187984 */ /* 0x000f220000000800 */
[----:B--2---:R-:W-:-:S03]  /*0680*/  IMAD R12, R22, R13, R12 ;  /* 0x0000000d160c7224 */ /* 0x004fc600078e020c */
[----:B------:R-:W-:Y:S01]  /*0690*/  LDS R22, [R6+0x880] ;  /* 0x0008800006167984 */ /* 0x000fe20000000800 */
[----:B---3--:R-:W-:-:S03]  /*06a0*/  IMAD R12, R23, R14, R12 ;  /* 0x0000000e170c7224 */ /* 0x008fc600078e020c */
[----:B------:R-:W-:Y:S01]  /*06b0*/  LDS R23, [R6+0x800] ;  /* 0x0008000006177984 */ /* 0x000fe20000000800 */
[----:B------:R-:W-:-:S03]  /*06c0*/  IMAD R26, R26, R15, R12 ;  /* 0x0000000f1a1a7224 */ /* 0x000fc600078e020c */
[----:B------:R-:W2:Y:S01]  /*06d0*/  LDS.128 R12, [R17+0x40] ;  /* 0x00004000110c7984 */ /* 0x000ea20000000c00 */
[----:B0-----:R-:W-:-:S03]  /*06e0*/  IMAD R8, R8, R25, R26 ;  /* 0x0000001908087224 */ /* 0x001fc600078e021a */
[----:B------:R-:W0:Y:S01]  /*06f0*/  LDS R25, [R6+0x900] ;  /* 0x0009000006197984 */ /* 0x000e220000000800 */
[----:B------:R-:W-:-:S03]  /*0700*/  IMAD R8, R20, R9, R8 ;  /* 0x0000000914087224 */ /* 0x000fc600078e0208 */
[----:B------:R-:W3:Y:S01]  /*0710*/  LDS R26, [R6+0x980] ;  /* 0x00098000061a7984 */ /* 0x000ee20000000800 */
[----:B-1----:R-:W-:-:S03]  /*0720*/  IMAD R8, R21, R10, R8 ;  /* 0x0000000a15087224 */ /* 0x002fc600078e0208 */
[----:B------:R-:W-:Y:S01]  /*0730*/  LDS R21, [R6+0xa00] ;  /* 0x000a000006157984 */ /* 0x000fe20000000800 */
[----:B----4-:R-:W-:-:S03]  /*0740*/  IMAD R24, R24, R11, R8 ;  /* 0x0000000b18187224 */ /* 0x010fc600078e0208 */
[----:B------:R-:W1:Y:S04]  /*0750*/  LDS.128 R8, [R17+0x50] ;  /* 0x0000500011087984 */ /* 0x000e680000000c00 */
[----:B------:R-:W4:Y:S01]  /*0760*/  LDS R20, [R6+0xa80] ;  /* 0x000a800006147984 */ /* 0x000f220000000800 */
[----:B--2---:R-:W-:-:S03]  /*0770*/  IMAD R12, R12, R23, R24 ;  /* 0x000000170c0c7224 */ /* 0x004fc600078e0218 */
[----:B------:R-:W2:Y:S01]  /*0780*/  LDS R23, [R6+0xb00] ;  /* 0x000b000006177984 */ /* 0x000ea20000000800 */
[----:B------:R-:W-:-:S03]  /*0790*/  IMAD R12, R22, R13, R12 ;  /* 0x0000000d160c7224 */ /* 0x000fc600078e020c */
[----:B------:R-:W5:Y:S04]  /*07a0*/  LDS R24, [R6+0xb80] ;  /* 0x000b800006187984 */ /* 0x000f680000000800 */
[----:B------:R-:W-:Y:S01]  /*07b0*/  LDS R22, [R6+0xc80] ;  /* 0x000c800006167984 */ /* 0x000fe20000000800 */
[----:B0-----:R-:W-:-:S03]  /*07c0*/  IMAD R12, R25, R14, R12 ;  /* 0x0000000e190c7224 */ /* 0x001fc600078e020c */
[----:B------:R-:W-:Y:S01]  /*07d0*/  LDS R25, [R6+0xc00] ;  /* 0x000c000006197984 */ /* 0x000fe20000000800 */
[----:B---3--:R-:W-:-:S03]  /*07e0*/  IMAD R26, R26, R15, R12 ;  /* 0x0000000f1a1a7224 */ /* 0x008fc600078e020c */
[----:B------:R-:W0:Y:S01]  /*07f0*/  LDS.128 R12, [R17+0x60] ;  /* 0x00006000110c7984 */ /* 0x000e220000000c00 */
[----:B-1----:R-:W-:-:S03]  /*0800*/  IMAD R8, R8, R21, R26 ;  /* 0x0000001508087224 */ /* 0x002fc600078e021a */
[----:B------:R-:W1:Y:S01]  /*0810*/  LDS R21, [R6+0xd00] ;  /* 0x000d000006157984 */ /* 0x000e620000000800 */
[----:B----4-:R-:W-:-:S03]  /*0820*/  IMAD R8, R20, R9, R8 ;  /* 0x0000000914087224 */ /* 0x010fc600078e0208 */
[----:B------:R-:W3:Y:S01]  /*0830*/  LDS R20, [R6+0xd80] ;  /* 0x000d800006147984 */ /* 0x000ee20000000800 */
[----:B--2---:R-:W-:-:S03]  /*0840*/  IMAD R8, R23, R10, R8 ;  /* 0x0000000a17087224 */ /* 0x004fc600078e0208 */
[----:B------:R-:W-:Y:S01]  /*0850*/  LDS R23, [R6+0xe00] ;  /* 0x000e000006177984 */ /* 0x000fe20000000800 */
[----:B-----5:R-:W-:-:S03]  /*0860*/  IMAD R26, R24, R11, R8 ;  /* 0x0000000b181a7224 */ /* 0x020fc600078e0208 */
[----:B------:R-:W2:Y:S04]  /*0870*/  LDS.128 R8, [R17+0x70] ;  /* 0x0000700011087984 */ /* 0x000ea80000000c00 */
[----:B------:R-:W4:Y:S01]  /*0880*/  LDS R24, [R6+0xe80] ;  /* 0x000e800006187984 */ /* 0x000f220000000800 */
[----:B0-----:R-:W-:-:S03]  /*0890*/  IMAD R12, R12, R25, R26 ;  /* 0x000000190c0c7224 */ /* 0x001fc600078e021a */
[----:B------:R-:W0:Y:S01]  /*08a0*/  LDS R25, [R6+0xf00] ;  /* 0x000f000006197984 */ /* 0x000e220000000800 */
[----:B------:R-:W-:-:S03]  /*08b0*/  IMAD R12, R22, R13, R12 ;  /* 0x0000000d160c7224 */ /* 0x000fc600078e020c */
[----:B------:R-:W5:Y:S01]  /*08c0*/  LDS R26, [R6+0xf80] ;  /* 0x000f8000061a7984 */ /* 0x000f620000000800 */
[----:B-1----:R-:W-:Y:S01]  /*08d0*/  IMAD R14, R21, R14, R12 ;  /* 0x0000000e150e7224 */ /* 0x002fe200078e020c */
[----:B------:R-:W-:Y:S02]  /*08e0*/  MOV R12, R4 ;  /* 0x00000004000c7202 */ /* 0x000fe40000000f00 */
[----:B------:R-:W-:-:S04]  /*08f0*/  MOV R13, R3 ;  /* 0x00000003000d7202 */ /* 0x000fc80000000f00 */
[----:B------:R-:W1:Y:S01]  /*0900*/  I2F.U64 R12, R12 ;  /* 0x0000000c000c7312 */ /* 0x000e620000301000 */
[----:B---3--:R-:W-:-:S04]  /*0910*/  IMAD R14, R20, R15, R14 ;  /* 0x0000000f140e7224 */ /* 0x008fc800078e020e */
[----:B--2---:R-:W-:Y:S01]  /*0920*/  IMAD R8, R8, R23, R14 ;  /* 0x0000001708087224 */ /* 0x004fe200078e020e */
[----:B------:R-:W-:Y:S01]  /*0930*/  BAR.SYNC.DEFER_BLOCKING 0x0 ;  /* 0x0000000000007b1d */ /* 0x000fe20000010000 */
[----:B-1----:R-:W-:Y:S02]  /*0940*/  FSETP.GT.AND P0, PT, R19, R12, PT ;  /* 0x0000000c1300720b */ /* 0x002fe40003f04000 */
[----:B----4-:R-:W-:-:S04]  /*0950*/  IMAD R8, R24, R9, R8 ;  /* 0x0000000918087224 */ /* 0x010fc800078e0208 */
[----:B0-----:R-:W-:-:S04]  /*0960*/  IMAD R8, R25, R10, R8 ;  /* 0x0000000a19087224 */ /* 0x001fc800078e0208 */
[----:B-----5:R-:W-:-:S03]  /*0970*/  IMAD R23, R26, R11, R8 ;  /* 0x0000000b1a177224 */ /* 0x020fc600078e0208 */
[----:B------:R-:W-:Y:S05]  /*0980*/  @P0 BRA `(.L_x_7) ;  /* 0xfffffff800200947 */ /* 0x000fea000383ffff */
.L_x_6:
        /* <DEDUP_REMOVED lines=22> */
.L_x_8:
        /* <DEDUP_REMOVED lines=9> */
.L_x_29:


//--------------------- .text._Z9mm_kernelIdEvPKT_S2_PS0_mmm --------------------------
	.section	.text._Z9mm_kernelIdEvPKT_S2_PS0_mmm,"ax",@progbits
	.align	128
        .global         _Z9mm_kernelIdEvPKT_S2_PS0_mmm
        .type           _Z9mm_kernelIdEvPKT_S2_PS0_mmm,@function
        .size           _Z9mm_kernelIdEvPKT_S2_PS0_mmm,(.L_x_30 - _Z9mm_kernelIdEvPKT_S2_PS0_mmm)
        .other          _Z9mm_kernelIdEvPKT_S2_PS0_mmm,@"STO_CUDA_ENTRY STV_DEFAULT"
_Z9mm_kernelIdEvPKT_S2_PS0_mmm:
.text._Z9mm_kernelIdEvPKT_S2_PS0_mmm:
[----:B------:R-:W-:Y:S01]  /*0000*/  LDC R1, c[0x0][0x37c] ;  /* 0x0000df00ff017b82 */ /* 0x000fe20000000800 */
[----:B------:R-:W0:Y:S07]  /*0010*/  S2R R9, SR_TID.X ;  /* 0x0000000000097919 */ /* 0x000e2e0000002100 */
[----:B------:R-:W1:Y:S01]  /*0020*/  LDC R0, c[0x0][0x364] ;  /* 0x0000d900ff007b82 */ /* 0x000e620000000800 */
[----:B------:R-:W2:Y:S01]  /*0030*/  LDCU.64 UR6, c[0x0][0x398] ;  /* 0x00007300ff0677ac */ /* 0x000ea20008000a00 */
[----:B------:R-:W1:Y:S06]  /*0040*/  S2R R3, SR_TID.Y ;  /* 0x0000000000037919 */ /* 0x000e6c0000002200 */
[----:B------:R-:W0:Y:S08]  /*0050*/  S2UR UR5, SR_CTAID.X ;  /* 0x00000000000579c3 */ /* 0x000e300000002500 */
[----:B------:R-:W0:Y:S08]  /*0060*/  LDC R8, c[0x0][0x360] ;  /* 0x0000d800ff087b82 */ /* 0x000e300000000800 */
[----:B------:R-:W1:Y:S08]  /*0070*/  S2UR UR4, SR_CTAID.Y ;  /* 0x00000000000479c3 */ /* 0x000e700000002600 */
[----:B------:R-:W3:Y:S01]  /*0080*/  LDC.64 R6, c[0x0][0x3a8] ;  /* 0x0000ea00ff067b82 */ /* 0x000ee20000000a00 */
[----:B0-----:R-:W-:-:S02]  /*0090*/  IMAD R8, R8, UR5, R9 ;  /* 0x0000000508087c24 */ /* 0x001fc4000f8e0209 */
[----:B-1----:R-:W-:-:S05]  /*00a0*/  IMAD R0, R0, UR4, R3 ;  /* 0x0000000400007c24 */ /* 0x002fca000f8e0203 */
[----:B--2---:R-:W-:Y:S02]  /*00b0*/  ISETP.GE.U32.AND P0, PT, R0, UR6, PT ;  /* 0x0000000600007c0c */ /* 0x004fe4000bf06070 */
[----:B---3--:R-:W-:-:S04]  /*00c0*/  ISETP.GE.U32.AND P1, PT, R8, R6, PT ;  /* 0x000000060800720c */ /* 0x008fc80003f26070 */
[----:B------:R-:W-:-:S04]  /*00d0*/  ISETP.GE.U32.AND.EX P1, PT, RZ, R7, PT, P1 ;  /* 0x00000007ff00720c */ /* 0x000fc80003f26110 */
[----:B------:R-:W-:-:S13]  /*00e0*/  ISETP.GE.U32.OR.EX P0, PT, RZ, UR7, P1, P0 ;  /* 0x00000007ff007c0c */ /* 0x000fda0008f06500 */
[----:B------:R-:W-:Y:S05]  /*00f0*/  @P0 EXIT ;  /* 0x000000000000094d */ /* 0x000fea0003800000 */
[----:B------:R-:W0:Y:S01]  /*0100*/  LDCU.64 UR8, c[0x0][0x3a0] ;  /* 0x00007400ff0877ac */ /* 0x000e220008000a00 */
[----:B------:R-:W-:Y:S01]  /*0110*/  CS2R R16, SRZ ;  /* 0x0000000000107805 */ /* 0x000fe2000001ff00 */
[----:B------:R-:W1:Y:S01]  /*0120*/  LDCU.64 UR10, c[0x0][0x358] ;  /* 0x00006b00ff0a77ac */ /* 0x000e620008000a00 */
[----:B0-----:R-:W-:-:S04]  /*0130*/  UISETP.NE.U32.AND UP0, UPT, UR8, URZ, UPT ;  /* 0x000000ff0800728c */ /* 0x001fc8000bf05070 */
[----:B------:R-:W-:-:S09]  /*0140*/  UISETP.NE.AND.EX UP0, UPT, UR9, URZ, UPT, UP0 ;  /* 0x000000ff0900728c */ /* 0x000fd2000bf05300 */
[----:B-1----:R-:W-:Y:S05]  /*0150*/  BRA.U !UP0, `(.L_x_9) ;  /* 0x0000000908907547 */ /* 0x002fea000b800000 */
[----:B------:R-:W-:Y:S02]  /*0160*/  UISETP.GE.U32.AND UP1, UPT, UR8, 0x8, UPT ;  /* 0x000000080800788c */ /* 0x000fe4000bf26070 */
[C---:B------:R-:W-:Y:S01]  /*0170*/  IMAD.WIDE.U32 R12, R0.reuse, UR8, RZ ;  /* 0x00000008000c7c25 */ /* 0x040fe2000f8e00ff */
[----:B------:R-:W-:Y:S01]  /*0180*/  ULOP3.LUT UR12, UR8, 0x7, URZ, 0xc0, !UPT ;  /* 0x00000007080c7892 */ /* 0x000fe2000f8ec0ff */
[----:B------:R-:W-:Y:S01]  /*0190*/  CS2R R16, SRZ ;  /* 0x0000000000107805 */ /* 0x000fe2000001ff00 */
[----:B------:R-:W-:Y:S02]  /*01a0*/  UISETP.GE.U32.AND.EX UP1, UPT, UR9, URZ, UPT, UP1 ;  /* 0x000000ff0900728c */ /* 0x000fe4000bf26110 */
[----:B------:R-:W-:Y:S01]  /*01b0*/  IMAD R2, R0, UR9, R13 ;  /* 0x0000000900027c24 */ /* 0x000fe2000f8e020d */
[----:B------:R-:W-:Y:S01]  /*01c0*/  UISETP.NE.U32.AND UP0, UPT, UR12, URZ, UPT ;  /* 0x000000ff0c00728c */ /* 0x000fe2000bf05070 */
[----:B------:R-:W-:Y:S01]  /*01d0*/  UMOV UR4, URZ ;  /* 0x000000ff00047c82 */ /* 0x000fe20008000000 */
[----:B------:R-:W-:-:S02]  /*01e0*/  UMOV UR5, URZ ;  /* 0x000000ff00057c82 */ /* 0x000fc40008000000 */
[----:B------:R-:W-:Y:S02]  /*01f0*/  UISETP.NE.AND.EX UP0, UPT, URZ, URZ, UPT, UP0 ;  /* 0x000000ffff00728c */ /* 0x000fe4000bf05300 */
[----:B------:R-:W-:Y:S09]  /*0200*/  BRA.U !UP1, `(.L_x_10) ;  /* 0x0000000509007547 */ /* 0x000ff2000b800000 */
[----:B------:R-:W0:Y:S01]  /*0210*/  LDCU.128 UR16, c[0x0][0x380] ;  /* 0x00007000ff1077ac */ /* 0x000e220008000c00 */
[C-C-:B------:R-:W-:Y:S01]  /*0220*/  SHF.L.U64.HI R5, R6.reuse, 0x3, R7.reuse ;  /* 0x0000000306057819 */ /* 0x140fe20000010207 */
[C---:B------:R-:W-:Y:S01]  /*0230*/  IMAD.SHL.U32 R29, R6.reuse, 0x8, RZ ;  /* 0x00000008061d7824 */ /* 0x040fe200078e00ff */
[----:B------:R-:W-:Y:S01]  /*0240*/  SHF.L.U64.HI R28, R6, 0x6, R7 ;  /* 0x00000006061c7819 */ /* 0x000fe20000010207 */
[----:B------:R-:W1:Y:S01]  /*0250*/  LDCU UR5, c[0x0][0x3a4] ;  /* 0x00007480ff0577ac */ /* 0x000e620008000800 */
[----:B------:R-:W-:Y:S01]  /*0260*/  CS2R R16, SRZ ;  /* 0x0000000000107805 */ /* 0x000fe2000001ff00 */
[----:B------:R-:W-:-:S07]  /*0270*/  ULOP3.LUT UR4, UR8, 0xfffffff8, URZ, 0xc0, !UPT ;  /* 0xfffffff808047892 */ /* 0x000fce000f8ec0ff */
[----:B------:R-:W-:Y:S01]  /*0280*/  UMOV UR6, UR4 ;  /* 0x0000000400067c82 */ /* 0x000fe20008000000 */
[----:B0-----:R-:W-:Y:S02]  /*0290*/  LEA R10, P1, R12, UR16, 0x3 ;  /* 0x000000100c0a7c11 */ /* 0x001fe4000f8218ff */
[----:B------:R-:W-:Y:S02]  /*02a0*/  LEA R3, P0, R8, UR18, 0x3 ;  /* 0x0000001208037c11 */ /* 0x000fe4000f8018ff */
[----:B------:R-:W-:Y:S01]  /*02b0*/  LEA.HI.X R11, R12, UR17, R2, 0x3, P1 ;  /* 0x000000110c0b7c11 */ /* 0x000fe200088f1c02 */
[----:B-1----:R-:W-:Y:S01]  /*02c0*/  UMOV UR7, UR5 ;  /* 0x0000000500077c82 */ /* 0x002fe20008000000 */
[----:B------:R-:W-:Y:S02]  /*02d0*/  IADD3 R10, P1, PT, R10, 0x20, RZ ;  /* 0x000000200a0a7810 */ /* 0x000fe40007f3e0ff */
[----:B------:R-:W-:-:S03]  /*02e0*/  LEA.HI.X R4, R8, UR19, RZ, 0x3, P0 ;  /* 0x0000001308047c11 */ /* 0x000fc600080f1cff */
[----:B------:R-:W-:-:S08]  /*02f0*/  IMAD.X R11, RZ, RZ, R11, P1 ;  /* 0x000000ffff0b7224 */ /* 0x000fd000008e060b */
.L_x_11:
[----:B------:R-:W-:Y:S01]  /*0300*/  IMAD.MOV.U32 R26, RZ, RZ, R3 ;  /* 0x000000ffff1a7224 */ /* 0x000fe200078e0003 */
[----:B------:R-:W2:Y:S01]  /*0310*/  LDG.E.64 R14, desc[UR10][R10.64+-0x20] ;  /* 0xffffe00a0a0e7981 */ /* 0x000ea2000c1e1b00 */
[----:B------:R-:W-:Y:S01]  /*0320*/  IMAD.MOV.U32 R27, RZ, RZ, R4 ;  /* 0x000000ffff1b7224 */ /* 0x000fe200078e0004 */
[----:B------:R-:W-:Y:S02]  /*0330*/  IADD3 R24, P0, PT, R3, R29, RZ ;  /* 0x0000001d03187210 */ /* 0x000fe40007f1e0ff */
[----:B------:R-:W3:Y:S04]  /*0340*/  LDG.E.64 R18, desc[UR10][R10.64+-0x18] ;  /* 0xffffe80a0a127981 */ /* 0x000ee8000c1e1b00 */
[----:B------:R-:W2:Y:S01]  /*0350*/  LDG.E.64 R22, desc[UR10][R26.64] ;  /* 0x0000000a1a167981 */ /* 0x000ea2000c1e1b00 */
[----:B------:R-:W-:-:S05]  /*0360*/  IMAD.X R25, R4, 0x1, R5, P0 ;  /* 0x0000000104197824 */ /* 0x000fca00000e0605 */
[----:B------:R0:W3:Y:S02]  /*0370*/  LDG.E.64 R20, desc[UR10][R24.64] ;  /* 0x0000000a18147981 */ /* 0x0000e4000c1e1b00 */
[----:B0-----:R-:W-:-:S05]  /*0380*/  IADD3 R24, P0, PT, R24, R29, RZ ;  /* 0x0000001d18187210 */ /* 0x001fca0007f1e0ff */
[----:B------:R-:W-:Y:S01]  /*0390*/  IMAD.X R25, R25, 0x1, R5, P0 ;  /* 0x0000000119197824 */ /* 0x000fe200000e0605 */
[----:B------:R-:W-:-:S05]  /*03a0*/  IADD3 R26, P0, PT, R24, R29, RZ ;  /* 0x0000001d181a7210 */ /* 0x000fca0007f1e0ff */
[----:B------:R-:W-:Y:S01]  /*03b0*/  IMAD.X R27, R25, 0x1, R5, P0 ;  /* 0x00000001191b7824 */ /* 0x000fe200000e0605 */
[----:B--2---:R-:W-:Y:S01]  /*03c0*/  DFMA R22, R14, R22, R16 ;  /* 0x000000160e16722b */ /* 0x004fe20000000010 */
[----:B------:R-:W2:Y:S04]  /*03d0*/  LDG.E.64 R14, desc[UR10][R24.64] ;  /* 0x0000000a180e7981 */ /* 0x000ea8000c1e1b00 */
[----:B------:R-:W2:Y:S03]  /*03e0*/  LDG.E.64 R16, desc[UR10][R10.64+-0x10] ;  /* 0xfffff00a0a107981 */ /* 0x000ea6000c1e1b00 */
[----:B---3--:R-:W-:Y:S01]  /*03f0*/  DFMA R22, R18, R20, R22 ;  /* 0x000000141216722b */ /* 0x008fe20000000016 */
[----:B------:R-:W3:Y:S04]  /*0400*/  LDG.E.64 R18, desc[UR10][R26.64] ;  /* 0x0000000a1a127981 */ /* 0x000ee8000c1e1b00 */
[----:B------:R-:W3:Y:S04]  /*0410*/  LDG.E.64 R20, desc[UR10][R10.64+-0x8] ;  /* 0xfffff80a0a147981 */ /* 0x000ee8000c1e1b00 */
[----:B------:R-:W4:Y:S01]  /*0420*/  LDG.E.64 R24, desc[UR10][R10.64] ;  /* 0x0000000a0a187981 */ /* 0x000f22000c1e1b00 */
[----:B--2---:R-:W-:Y:S01]  /*0430*/  DFMA R14, R16, R14, R22 ;  /* 0x0000000e100e722b */ /* 0x004fe20000000016 */
[----:B------:R-:W-:-:S05]  /*0440*/  IADD3 R22, P0, PT, R26, R29, RZ ;  /* 0x0000001d1a167210 */ /* 0x000fca0007f1e0ff */
[--C-:B------:R-:W-:Y:S01]  /*0450*/  IMAD.X R23, R27, 0x1, R5.reuse, P0 ;  /* 0x000000011b177824 */ /* 0x100fe200000e0605 */
[-C--:B------:R-:W-:Y:S01]  /*0460*/  IADD3 R16, P0, PT, R22, R29.reuse, RZ ;  /* 0x0000001d16107210 */ /* 0x080fe20007f1e0ff */
[----:B---3--:R-:W-:Y:S01]  /*0470*/  DFMA R20, R20, R18, R14 ;  /* 0x000000121414722b */ /* 0x008fe2000000000e */
[----:B------:R-:W2:Y:S03]  /*0480*/  LDG.E.64 R26, desc[UR10][R10.64+0x10] ;  /* 0x0000100a0a1a7981 */ /* 0x000ea6000c1e1b00 */
[----:B------:R-:W-:Y:S01]  /*0490*/  IMAD.X R17, R23, 0x1, R5, P0 ;  /* 0x0000000117117824 */ /* 0x000fe200000e0605 */
[----:B------:R-:W3:Y:S04]  /*04a0*/  LDG.E.64 R18, desc[UR10][R10.64+0x8] ;  /* 0x0000080a0a127981 */ /* 0x000ee8000c1e1b00 */
[----:B------:R-:W4:Y:S04]  /*04b0*/  LDG.E.64 R22, desc[UR10][R22.64] ;  /* 0x0000000a16167981 */ /* 0x000f28000c1e1b00 */
[----:B------:R-:W3:Y:S01]  /*04c0*/  LDG.E.64 R14, desc[UR10][R16.64] ;  /* 0x0000000a100e7981 */ /* 0x000ee2000c1e1b00 */
[----:B----4-:R-:W-:Y:S01]  /*04d0*/  DFMA R20, R24, R22, R20 ;  /* 0x000000161814722b */ /* 0x010fe20000000014 */
[----:B------:R-:W-:-:S02]  /*04e0*/  IADD3 R24, P0, PT, R16, R29, RZ ;  /* 0x0000001d10187210 */ /* 0x000fc40007f1e0ff */
[----:B------:R0:W4:Y:S03]  /*04f0*/  LDG.E.64 R22, desc[UR10][R10.64+0x18] ;  /* 0x0000180a0a167981 */ /* 0x000126000c1e1b00 */
[--C-:B------:R-:W-:Y:S02]  /*0500*/  IMAD.X R25, R17, 0x1, R5.reuse, P0 ;  /* 0x0000000111197824 */ /* 0x100fe400000e0605 */
[----:B---3--:R-:W-:Y:S01]  /*0510*/  DFMA R20, R18, R14, R20 ;  /* 0x0000000e1214722b */ /* 0x008fe20000000014 */
[----:B------:R-:W-:Y:S02]  /*0520*/  IADD3 R14, P0, PT, R24, R29, RZ ;  /* 0x0000001d180e7210 */ /* 0x000fe40007f1e0ff */
[----:B------:R-:W2:Y:S03]  /*0530*/  LDG.E.64 R18, desc[UR10][R24.64] ;  /* 0x0000000a18127981 */ /* 0x000ea6000c1e1b00 */
[----:B------:R-:W-:-:S06]  /*0540*/  IMAD.X R15, R25, 0x1, R5, P0 ;  /* 0x00000001190f7824 */ /* 0x000fcc00000e0605 */
[----:B------:R-:W4:Y:S01]  /*0550*/  LDG.E.64 R14, desc[UR10][R14.64] ;  /* 0x0000000a0e0e7981 */ /* 0x000f22000c1e1b00 */
[----:B------:R-:W-:-:S04]  /*0560*/  UIADD3 UR6, UP1, UPT, UR6, -0x8, URZ ;  /* 0xfffffff806067890 */ /* 0x000fc8000ff3e0ff */
[----:B------:R-:W-:Y:S02]  /*0570*/  UIADD3.X UR7, UPT, UPT, UR7, -0x1, URZ, UP1, !UPT ;  /* 0xffffffff07077890 */ /* 0x000fe40008ffe4ff */
[----:B------:R-:W-:-:S04]  /*0580*/  UISETP.NE.U32.AND UP1, UPT, UR6, URZ, UPT ;  /* 0x000000ff0600728c */ /* 0x000fc8000bf25070 */
[----:B------:R-:W-:Y:S01]  /*0590*/  UISETP.NE.AND.EX UP1, UPT, UR7, URZ, UPT, UP1 ;  /* 0x000000ff0700728c */ /* 0x000fe2000bf25310 */
[----:B------:R-:W-:Y:S02]  /*05a0*/  LEA R3, P0, R6, R3, 0x6 ;  /* 0x0000000306037211 */ /* 0x000fe400078030ff */
[----:B0-----:R-:W-:-:S03]  /*05b0*/  IADD3 R10, P1, PT, R10, 0x40, RZ ;  /* 0x000000400a0a7810 */ /* 0x001fc60007f3e0ff */
[----:B------:R-:W-:Y:S02]  /*05c0*/  IMAD.X R4, R4, 0x1, R28, P0 ;  /* 0x0000000104047824 */ /* 0x000fe400000e061c */
[----:B------:R-:W-:Y:S01]  /*05d0*/  IMAD.X R11, RZ, RZ, R11, P1 ;  /* 0x000000ffff0b7224 */ /* 0x000fe200008e060b */
[----:B--2---:R-:W-:-:S08]  /*05e0*/  DFMA R18, R26, R18, R20 ;  /* 0x000000121a12722b */ /* 0x004fd00000000014 */
[----:B----4-:R-:W-:Y:S01]  /*05f0*/  DFMA R16, R22, R14, R18 ;  /* 0x0000000e1610722b */ /* 0x010fe20000000012 */
[----:B------:R-:W-:Y:S10]  /*0600*/  BRA.U UP1, `(.L_x_11) ;  /* 0xfffffffd013c7547 */ /* 0x000ff4000b83ffff */
.L_x_10:
[----:B------:R-:W-:Y:S05]  /*0610*/  BRA.U !UP0, `(.L_x_9) ;  /* 0x0000000508607547 */ /* 0x000fea000b800000 */
[----:B------:R-:W-:Y:S02]  /*0620*/  UISETP.GE.U32.AND UP1, UPT, UR12, 0x4, UPT ;  /* 0x000000040c00788c */ /* 0x000fe4000bf26070 */
[----:B------:R-:W-:Y:S02]  /*0630*/  ULOP3.LUT UR7, UR8, 0x3, URZ, 0xc0, !UPT ;  /* 0x0000000308077892 */ /* 0x000fe4000f8ec0ff */
[----:B------:R-:W-:Y:S02]  /*0640*/  UISETP.GE.U32.AND.EX UP1, UPT, URZ, URZ, UPT, UP1 ;  /* 0x000000ffff00728c */ /* 0x000fe4000bf26110 */
[----:B------:R-:W-:-:S04]  /*0650*/  UISETP.NE.U32.AND UP0, UPT, UR7, URZ, UPT ;  /* 0x000000ff0700728c */ /* 0x000fc8000bf05070 */
[----:B------:R-:W-:-:S03]  /*0660*/  UISETP.NE.AND.EX UP0, UPT, URZ, URZ, UPT, UP0 ;  /* 0x000000ffff00728c */ /* 0x000fc6000bf05300 */
[----:B------:R-:W-:Y:S08]  /*0670*/  BRA.U !UP1, `(.L_x_12) ;  /* 0x00000001098c7547 */ /* 0x000ff0000b800000 */
[----:B------:R-:W0:Y:S01]  /*0680*/  LDCU.128 UR12, c[0x0][0x380] ;  /* 0x00007000ff0c77ac */ /* 0x000e220008000c00 */
[----:B------:R-:W-:Y:S01]  /*0690*/  IMAD R14, R6, UR5, RZ ;  /* 0x00000005060e7c24 */ /* 0x000fe2000f8e02ff */
[----:B------:R-:W-:Y:S01]  /*06a0*/  IADD3 R10, P1, PT, R12, UR4, RZ ;  /* 0x000000040c0a7c10 */ /* 0x000fe2000ff3e0ff */
[----:B------:R-:W-:Y:S02]  /*06b0*/  IMAD.MOV.U32 R9, RZ, RZ, RZ ;  /* 0x000000ffff097224 */ /* 0x000fe400078e00ff */
[----:B------:R-:W-:Y:S01]  /*06c0*/  IMAD R3, R7, UR4, R14 ;  /* 0x0000000407037c24 */ /* 0x000fe2000f8e020e */
[----:B------:R-:W-:Y:S01]  /*06d0*/  IADD3.X R11, PT, PT, R2, UR5, RZ, P1, !PT ;  /* 0x00000005020b7c10 */ /* 0x000fe20008ffe4ff */
[----:B------:R-:W-:-:S04]  /*06e0*/  IMAD.WIDE.U32 R4, R6, UR4, R8 ;  /* 0x0000000406047c25 */ /* 0x000fc8000f8e0008 */
[----:B------:R-:W-:Y:S01]  /*06f0*/  IMAD.IADD R3, R5, 0x1, R3 ;  /* 0x0000000105037824 */ /* 0x000fe200078e0203 */
[----:B0-----:R-:W-:Y:S02]  /*0700*/  LEA R14, P0, R10, UR12, 0x3 ;  /* 0x0000000c0a0e7c11 */ /* 0x001fe4000f8018ff */
[----:B------:R-:W-:Y:S02]  /*0710*/  LEA R28, P1, R4, UR14, 0x3 ;  /* 0x0000000e041c7c11 */ /* 0x000fe4000f8218ff */
[----:B------:R-:W-:Y:S02]  /*0720*/  LEA.HI.X R15, R10, UR13, R11, 0x3, P0 ;  /* 0x0000000d0a0f7c11 */ /* 0x000fe400080f1c0b */
[----:B------:R-:W-:-:S03]  /*0730*/  LEA.HI.X R29, R4, UR15, R3, 0x3, P1 ;  /* 0x0000000f041d7c11 */ /* 0x000fc600088f1c03 */
[----:B------:R-:W2:Y:S04]  /*0740*/  LDG.E.64 R20, desc[UR10][R14.64] ;  /* 0x0000000a0e147981 */ /* 0x000ea8000c1e1b00 */
[----:B------:R-:W2:Y:S01]  /*0750*/  LDG.E.64 R22, desc[UR10][R28.64] ;  /* 0x0000000a1c167981 */ /* 0x000ea2000c1e1b00 */
[----:B------:R-:W-:-:S03]  /*0760*/  IMAD.WIDE.U32 R24, R6, 0x8, RZ ;  /* 0x0000000806187825 */ /* 0x000fc600078e00ff */
[----:B------:R-:W3:Y:S01]  /*0770*/  LDG.E.64 R4, desc[UR10][R14.64+0x8] ;  /* 0x0000080a0e047981 */ /* 0x000ee2000c1e1b00 */
[----:B------:R-:W-:Y:S01]  /*0780*/  IMAD.SHL.U32 R3, R7, 0x8, RZ ;  /* 0x0000000807037824 */ /* 0x000fe200078e00ff */
[----:B------:R-:W-:-:S03]  /*0790*/  IADD3 R26, P0, PT, R28, R24, RZ ;  /* 0x000000181c1a7210 */ /* 0x000fc60007f1e0ff */
[----:B------:R-:W-:-:S04]  /*07a0*/  IMAD.IADD R3, R25, 0x1, R3 ;  /* 0x0000000119037824 */ /* 0x000fc800078e0203 */
[----:B------:R-:W-:Y:S01]  /*07b0*/  IMAD.X R27, R3, 0x1, R29, P0 ;  /* 0x00000001031b7824 */ /* 0x000fe200000e061d */
[-C--:B------:R-:W-:Y:S01]  /*07c0*/  IADD3 R18, P0, PT, R26, R24.reuse, RZ ;  /* 0x000000181a127210 */ /* 0x080fe20007f1e0ff */
[----:B------:R-:W4:Y:S04]  /*07d0*/  LDG.E.64 R28, desc[UR10][R14.64+0x18] ;  /* 0x0000180a0e1c7981 */ /* 0x000f28000c1e1b00 */
[----:B------:R-:W3:Y:S01]  /*07e0*/  LDG.E.64 R10, desc[UR10][R26.64] ;  /* 0x0000000a1a0a7981 */ /* 0x000ee2000c1e1b00 */
[----:B------:R-:W-:Y:S01]  /*07f0*/  IMAD.X R19, R27, 0x1, R3, P0 ;  /* 0x000000011b137824 */ /* 0x000fe200000e0603 */
[----:B------:R-:W-:-:S05]  /*0800*/  IADD3 R24, P0, PT, R18, R24, RZ ;  /* 0x0000001812187210 */ /* 0x000fca0007f1e0ff */
[----:B------:R-:W-:-:S06]  /*0810*/  IMAD.X R25, R19, 0x1, R3, P0 ;  /* 0x0000000113197824 */ /* 0x000fcc00000e0603 */
[----:B------:R-:W4:Y:S01]  /*0820*/  LDG.E.64 R24, desc[UR10][R24.64] ;  /* 0x0000000a18187981 */ /* 0x000f22000c1e1b00 */
[----:B--2---:R-:W-:-:S03]  /*0830*/  DFMA R20, R20, R22, R16 ;  /* 0x000000161414722b */ /* 0x004fc60000000010 */
[----:B------:R-:W2:Y:S04]  /*0840*/  LDG.E.64 R16, desc[UR10][R14.64+0x10] ;  /* 0x0000100a0e107981 */ /* 0x000ea8000c1e1b00 */
[----:B------:R-:W2:Y:S01]  /*0850*/  LDG.E.64 R22, desc[UR10][R18.64] ;  /* 0x0000000a12167981 */ /* 0x000ea2000c1e1b00 */
[----:B---3--:R-:W-:Y:S01]  /*0860*/  DFMA R4, R4, R10, R20 ;  /* 0x0000000a0404722b */ /* 0x008fe20000000014 */
[----:B------:R-:W-:-:S04]  /*0870*/  UIADD3 UR4, UP1, UPT, UR4, 0x4, URZ ;  /* 0x0000000404047890 */ /* 0x000fc8000ff3e0ff */
[----:B------:R-:W-:-:S03]  /*0880*/  UIADD3.X UR5, UPT, UPT, URZ, UR5, URZ, UP1, !UPT ;  /* 0x00000005ff057290 */ /* 0x000fc60008ffe4ff */
[----:B--2---:R-:W-:-:S08]  /*0890*/  DFMA R16, R16, R22, R4 ;  /* 0x000000161010722b */ /* 0x004fd00000000004 */
[----:B----4-:R-:W-:-:S11]  /*08a0*/  DFMA R16, R28, R24, R16 ;  /* 0x000000181c10722b */ /* 0x010fd60000000010 */
.L_x_12:
[----:B------:R-:W-:Y:S05]  /*08b0*/  BRA.U !UP0, `(.L_x_9) ;  /* 0x0000000108b87547 */ /* 0x000fea000b800000 */
[----:B------:R-:W-:Y:S02]  /*08c0*/  UISETP.NE.U32.AND UP1, UPT, UR7, 0x1, UPT ;  /* 0x000000010700788c */ /* 0x000fe4000bf25070 */
[----:B------:R-:W-:Y:S02]  /*08d0*/  ULOP3.LUT UR6, UR8, 0x1, URZ, 0xc0, !UPT ;  /* 0x0000000108067892 */ /* 0x000fe4000f8ec0ff */
[----:B------:R-:W-:Y:S02]  /*08e0*/  UISETP.NE.AND.EX UP1, UPT, URZ, URZ, UPT, UP1 ;  /* 0x000000ffff00728c */ /* 0x000fe4000bf25310 */
[----:B------:R-:W-:-:S04]  /*08f0*/  UISETP.NE.U32.AND UP0, UPT, UR6, 0x1, UPT ;  /* 0x000000010600788c */ /* 0x000fc8000bf05070 */
[----:B------:R-:W-:-:S03]  /*0900*/  UISETP.NE.U32.AND.EX UP0, UPT, URZ, URZ, UPT, UP0 ;  /* 0x000000ffff00728c */ /* 0x000fc6000bf05100 */
[----:B------:R-:W-:Y:S08]  /*0910*/  BRA.U !UP1, `(.L_x_13) ;  /* 0x00000001095c7547 */ /* 0x000ff0000b800000 */
[----:B------:R-:W0:Y:S01]  /*0920*/  LDCU.128 UR12, c[0x0][0x380] ;  /* 0x00007000ff0c77ac */ /* 0x000e220008000c00 */
[----:B------:R-:W-:Y:S01]  /*0930*/  IMAD.MOV.U32 R4, RZ, RZ, R8 ;  /* 0x000000ffff047224 */ /* 0x000fe200078e0008 */
[----:B------:R-:W-:Y:S01]  /*0940*/  IADD3 R3, P1, PT, R12, UR4, RZ ;  /* 0x000000040c037c10 */ /* 0x000fe2000ff3e0ff */
[----:B------:R-:W-:Y:S02]  /*0950*/  IMAD.MOV.U32 R5, RZ, RZ, RZ ;  /* 0x000000ffff057224 */ /* 0x000fe400078e00ff */
[----:B------:R-:W-:Y:S01]  /*0960*/  IMAD R10, R6, UR5, RZ ;  /* 0x00000005060a7c24 */ /* 0x000fe2000f8e02ff */
[----:B------:R-:W-:Y:S01]  /*0970*/  IADD3.X R18, PT, PT, R2, UR5, RZ, P1, !PT ;  /* 0x0000000502127c10 */ /* 0x000fe20008ffe4ff */
[----:B------:R-:W-:-:S04]  /*0980*/  IMAD.WIDE.U32 R14, R6, UR4, R4 ;  /* 0x00000004060e7c25 */ /* 0x000fc8000f8e0004 */
[----:B------:R-:W-:-:S04]  /*0990*/  IMAD R5, R7, UR4, R10 ;  /* 0x0000000407057c24 */ /* 0x000fc8000f8e020a */
[----:B------:R-:W-:Y:S01]  /*09a0*/  IMAD.IADD R11, R15, 0x1, R5 ;  /* 0x000000010f0b7824 */ /* 0x000fe200078e0205 */
[C---:B0-----:R-:W-:Y:S02]  /*09b0*/  LEA R4, P0, R3.reuse, UR12, 0x3 ;  /* 0x0000000c03047c11 */ /* 0x041fe4000f8018ff */
[C---:B------:R-:W-:Y:S02]  /*09c0*/  LEA R10, P1, R14.reuse, UR14, 0x3 ;  /* 0x0000000e0e0a7c11 */ /* 0x040fe4000f8218ff */
[----:B------:R-:W-:Y:S02]  /*09d0*/  LEA.HI.X R5, R3, UR13, R18, 0x3, P0 ;  /* 0x0000000d03057c11 */ /* 0x000fe400080f1c12 */
[----:B------:R-:W-:Y:S02]  /*09e0*/  LEA.HI.X R11, R14, UR15, R11, 0x3, P1 ;  /* 0x0000000f0e0b7c11 */ /* 0x000fe400088f1c0b */
[C---:B------:R-:W-:Y:S01]  /*09f0*/  LEA R14, P0, R6.reuse, R10, 0x3 ;  /* 0x0000000a060e7211 */ /* 0x040fe200078018ff */
[----:B------:R-:W2:Y:S04]  /*0a00*/  LDG.E.64 R18, desc[UR10][R4.64] ;  /* 0x0000000a04127981 */ /* 0x000ea8000c1e1b00 */
[----:B------:R-:W2:Y:S01]  /*0a10*/  LDG.E.64 R20, desc[UR10][R10.64] ;  /* 0x0000000a0a147981 */ /* 0x000ea2000c1e1b00 */
[----:B------:R-:W-:-:S03]  /*0a20*/  LEA.HI.X R15, R6, R11, R7, 0x3, P0 ;  /* 0x0000000b060f7211 */ /* 0x000fc600000f1c07 */
[----:B------:R-:W3:Y:S04]  /*0a30*/  LDG.E.64 R22, desc[UR10][R4.64+0x8] ;  /* 0x0000080a04167981 */ /* 0x000ee8000c1e1b00 */
[----:B------:R-:W3:Y:S01]  /*0a40*/  LDG.E.64 R14, desc[UR10][R14.64] ;  /* 0x0000000a0e0e7981 */ /* 0x000ee2000c1e1b00 */
[----:B------:R-:W-:-:S04]  /*0a50*/  UIADD3 UR4, UP1, UPT, UR4, 0x2, URZ ;  /* 0x0000000204047890 */ /* 0x000fc8000ff3e0ff */
[----:B------:R-:W-:Y:S01]  /*0a60*/  UIADD3.X UR5, UPT, UPT, URZ, UR5, URZ, UP1, !UPT ;  /* 0x00000005ff057290 */ /* 0x000fe20008ffe4ff */
[----:B--2---:R-:W-:-:S08]  /*0a70*/  DFMA R16, R18, R20, R16 ;  /* 0x000000141210722b */ /* 0x004fd00000000010 */
[----:B---3--:R-:W-:-:S11]  /*0a80*/  DFMA R16, R22, R14, R16 ;  /* 0x0000000e1610722b */ /* 0x008fd60000000010 */
.L_x_13:
[----:B------:R-:W-:Y:S05]  /*0a90*/  BRA.U UP0, `(.L_x_9) ;  /* 0x0000000100407547 */ /* 0x000fea000b800000 */
[----:B------:R-:W0:Y:S01]  /*0aa0*/  LDCU.128 UR12, c[0x0][0x380] ;  /* 0x00007000ff0c77ac */ /* 0x000e220008000c00 */
[----:B------:R-:W-:Y:S01]  /*0ab0*/  IMAD R10, R6, UR5, RZ ;  /* 0x00000005060a7c24 */ /* 0x000fe2000f8e02ff */
[----:B------:R-:W-:Y:S01]  /*0ac0*/  IADD3 R13, P1, PT, R12, UR4, RZ ;  /* 0x000000040c0d7c10 */ /* 0x000fe2000ff3e0ff */
[----:B------:R-:W-:Y:S02]  /*0ad0*/  IMAD.MOV.U32 R4, RZ, RZ, R8 ;  /* 0x000000ffff047224 */ /* 0x000fe400078e0008 */
[----:B------:R-:W-:Y:S01]  /*0ae0*/  IMAD.MOV.U32 R5, RZ, RZ, RZ ;  /* 0x000000ffff057224 */ /* 0x000fe200078e00ff */
[----:B------:R-:W-:Y:S01]  /*0af0*/  IADD3.X R2, PT, PT, R2, UR5, RZ, P1, !PT ;  /* 0x0000000502027c10 */ /* 0x000fe20008ffe4ff */
[----:B------:R-:W-:Y:S02]  /*0b00*/  IMAD R3, R7, UR4, R10 ;  /* 0x0000000407037c24 */ /* 0x000fe4000f8e020a */
[----:B------:R-:W-:-:S04]  /*0b10*/  IMAD.WIDE.U32 R4, R6, UR4, R4 ;  /* 0x0000000406047c25 */ /* 0x000fc8000f8e0004 */
[----:B------:R-:W-:Y:S01]  /*0b20*/  IMAD.IADD R3, R5, 0x1, R3 ;  /* 0x0000000105037824 */ /* 0x000fe200078e0203 */
[C---:B0-----:R-:W-:Y:S02]  /*0b30*/  LEA R10, P0, R13.reuse, UR12, 0x3 ;  /* 0x0000000c0d0a7c11 */ /* 0x041fe4000f8018ff */
[C---:B------:R-:W-:Y:S02]  /*0b40*/  LEA R12, P1, R4.reuse, UR14, 0x3 ;  /* 0x0000000e040c7c11 */ /* 0x040fe4000f8218ff */
[----:B------:R-:W-:Y:S02]  /*0b50*/  LEA.HI.X R11, R13, UR13, R2, 0x3, P0 ;  /* 0x0000000d0d0b7c11 */ /* 0x000fe400080f1c02 */
[----:B------:R-:W-:-:S03]  /*0b60*/  LEA.HI.X R13, R4, UR15, R3, 0x3, P1 ;  /* 0x0000000f040d7c11 */ /* 0x000fc600088f1c03 */
[----:B------:R-:W2:Y:S04]  /*0b70*/  LDG.E.64 R2, desc[UR10][R10.64] ;  /* 0x0000000a0a027981 */ /* 0x000ea8000c1e1b00 */
[----:B------:R-:W2:Y:S02]  /*0b80*/  LDG.E.64 R4, desc[UR10][R12.64] ;  /* 0x0000000a0c047981 */ /* 0x000ea4000c1e1b00 */
[----:B--2---:R-:W-:-:S11]  /*0b90*/  DFMA R16, R2, R4, R16 ;  /* 0x000000040210722b */ /* 0x004fd60000000010 */
.L_x_9:
[----:B------:R-:W0:Y:S01]  /*0ba0*/  LDCU.64 UR4, c[0x0][0x390] ;  /* 0x00007200ff0477ac */ /* 0x000e220008000a00 */
[----:B------:R-:W-:Y:S02]  /*0bb0*/  IMAD.MOV.U32 R2, RZ, RZ, R8 ;  /* 0x000000ffff027224 */ /* 0x000fe400078e0008 */
[----:B------:R-:W-:Y:S02]  /*0bc0*/  IMAD.MOV.U32 R3, RZ, RZ, RZ ;  /* 0x000000ffff037224 */ /* 0x000fe400078e00ff */
[----:B------:R-:W-:-:S04]  /*0bd0*/  IMAD.WIDE.U32 R2, R0, R6, R2 ;  /* 0x0000000600027225 */ /* 0x000fc800078e0002 */
[----:B------:R-:W-:Y:S01]  /*0be0*/  IMAD R7, R0, R7, R3 ;  /* 0x0000000700077224 */ /* 0x000fe200078e0203 */
[----:B0-----:R-:W-:-:S04]  /*0bf0*/  LEA R4, P0, R2, UR4, 0x3 ;  /* 0x0000000402047c11 */ /* 0x001fc8000f8018ff */
[----:B------:R-:W-:-:S05]  /*0c00*/  LEA.HI.X R5, R2, UR5, R7, 0x3, P0 ;  /* 0x0000000502057c11 */ /* 0x000fca00080f1c07 */
[----:B------:R-:W-:Y:S01]  /*0c10*/  STG.E.64 desc[UR10][R4.64], R16 ;  /* 0x0000001004007986 */ /* 0x000fe2000c101b0a */
[----:B------:R-:W-:Y:S05]  /*0c20*/  EXIT ;  /* 0x000000000000794d */ /* 0x000fea0003800000 */
.L_x_14:
        /* <DEDUP_REMOVED lines=13> */
.L_x_30:


//--------------------- .text._Z9mm_kernelIfEvPKT_S2_PS0_mmm --------------------------
	.section	.text._Z9mm_kernelIfEvPKT_S2_PS0_mmm,"ax",@progbits
	.align	128
        .global         _Z9mm_kernelIfEvPKT_S2_PS0_mmm
        .type           _Z9mm_kernelIfEvPKT_S2_PS0_mmm,@function
        .size           _Z9mm_kernelIfEvPKT_S2_PS0_mmm,(.L_x_31 - _Z9mm_kernelIfEvPKT_S2_PS0_mmm)
        .other          _Z9mm_kernelIfEvPKT_S2_PS0_mmm,@"STO_CUDA_ENTRY STV_DEFAULT"
_Z9mm_kernelIfEvPKT_S2_PS0_mmm:
.text._Z9mm_kernelIfEvPKT_S2_PS0_mmm:
        /* <DEDUP_REMOVED lines=17> */
[----:B------:R-:W-:Y:S01]  /*0110*/  IMAD.MOV.U32 R19, RZ, RZ, RZ ;  /* 0x000000ffff137224 */ /* 0x000fe200078e00ff */
[----:B------:R-:W1:Y:S01]  /*0120*/  LDCU.64 UR10, c[0x0][0x358] ;  /* 0x00006b00ff0a77ac */ /* 0x000e620008000a00 */
[----:B0-----:R-:W-:-:S04]  /*0130*/  UISETP.NE.U32.AND UP0, UPT, UR8, URZ, UPT ;  /* 0x000000ff0800728c */ /* 0x001fc8000bf05070 */
[----:B------:R-:W-:-:S09]  /*0140*/  UISETP.NE.AND.EX UP0, UPT, UR9, URZ, UPT, UP0 ;  /* 0x000000ff0900728c */ /* 0x000fd2000bf05300 */
[----:B-1----:R-:W-:Y:S05]  /*0150*/  BRA.U !UP0, `(.L_x_15) ;  /* 0x0000000908947547 */ /* 0x002fea000b800000 */
[----:B------:R-:W-:Y:S02]  /*0160*/  UISETP.GE.U32.AND UP1, UPT, UR8, 0x8, UPT ;  /* 0x000000080800788c */ /* 0x000fe4000bf26070 */
[C---:B------:R-:W-:Y:S01]  /*0170*/  IMAD.WIDE.U32 R14, R0.reuse, UR8, RZ ;  /* 0x00000008000e7c25 */ /* 0x040fe2000f8e00ff */
[----:B------:R-:W-:Y:S02]  /*0180*/  ULOP3.LUT UR12, UR8, 0x7, URZ, 0xc0, !UPT ;  /* 0x00000007080c7892 */ /* 0x000fe4000f8ec0ff */
[----:B------:R-:W-:Y:S01]  /*0190*/  UISETP.GE.U32.AND.EX UP1, UPT, UR9, URZ, UPT, UP1 ;  /* 0x000000ff0900728c */ /* 0x000fe2000bf26110 */
[----:B------:R-:W-:Y:S01]  /*01a0*/  IMAD.MOV.U32 R19, RZ, RZ, RZ ;  /* 0x000000ffff137224 */ /* 0x000fe200078e00ff */
[----:B------:R-:W-:Y:S01]  /*01b0*/  UISETP.NE.U32.AND UP0, UPT, UR12, URZ, UPT ;  /* 0x000000ff0c00728c */ /* 0x000fe2000bf05070 */
[----:B------:R-:W-:Y:S01]  /*01c0*/  IMAD R2, R0, UR9, R15 ;  /* 0x0000000900027c24 */ /* 0x000fe2000f8e020f */
[----:B------:R-:W-:Y:S01]  /*01d0*/  UMOV UR4, URZ ;  /* 0x000000ff00047c82 */ /* 0x000fe20008000000 */
[----:B------:R-:W-:Y:S01]  /*01e0*/  UMOV UR5, URZ ;  /* 0x000000ff00057c82 */ /* 0x000fe20008000000 */
[----:B------:R-:W-:-:S03]  /*01f0*/  UISETP.NE.AND.EX UP0, UPT, URZ, URZ, UPT, UP0 ;  /* 0x000000ffff00728c */ /* 0x000fc6000bf05300 */
[----:B------:R-:W-:Y:S08]  /*0200*/  BRA.U !UP1, `(.L_x_16) ;  /* 0x0000000509047547 */ /* 0x000ff0000b800000 */
[----:B------:R-:W0:Y:S01]  /*0210*/  LDCU.128 UR16, c[0x0][0x380] ;  /* 0x00007000ff1077ac */ /* 0x000e220008000c00 */
[C-C-:B------:R-:W-:Y:S01]  /*0220*/  SHF.L.U64.HI R6, R10.reuse, 0x5, R11.reuse ;  /* 0x000000050a067819 */ /* 0x140fe2000001020b */
[----:B------:R-:W-:Y:S01]  /*0230*/  IMAD.MOV.U32 R19, RZ, RZ, RZ ;  /* 0x000000ffff137224 */ /* 0x000fe200078e00ff */
[C---:B------:R-:W-:Y:S01]  /*0240*/  SHF.L.U64.HI R8, R10.reuse, 0x2, R11 ;  /* 0x000000020a087819 */ /* 0x040fe2000001020b */
[----:B------:R-:W1:Y:S01]  /*0250*/  LDCU UR5, c[0x0][0x3a4] ;  /* 0x00007480ff0577ac */ /* 0x000e620008000800 */
[----:B------:R-:W-:Y:S01]  /*0260*/  SHF.L.U32 R5, R10, 0x2, RZ ;  /* 0x000000020a057819 */ /* 0x000fe200000006ff */
        /* <DEDUP_REMOVED lines=9> */
.L_x_17:
[----:B------:R-:W-:Y:S01]  /*0300*/  MOV R22, R4 ;  /* 0x0000000400167202 */ /* 0x000fe20000000f00 */
[----:B------:R-:W-:Y:S01]  /*0310*/  IMAD.MOV.U32 R23, RZ, RZ, R3 ;  /* 0x000000ffff177224 */ /* 0x000fe200078e0003 */
[----:B------:R-:W-:Y:S01]  /*0320*/  IADD3 R24, P0, PT, R4, R5, RZ ;  /* 0x0000000504187210 */ /* 0x000fe20007f1e0ff */
[----:B------:R-:W-:-:S03]  /*0330*/  IMAD.MOV.U32 R16, RZ, RZ, R7 ;  /* 0x000000ffff107224 */ /* 0x000fc600078e0007 */
[----:B------:R-:W2:Y:S01]  /*0340*/  LDG.E R22, desc[UR10][R22.64] ;  /* 0x0000000a16167981 */ /* 0x000ea2000c1e1900 */
[----:B------:R-:W-:Y:S01]  /*0350*/  IMAD.X R25, R3, 0x1, R8, P0 ;  /* 0x0000000103197824 */ /* 0x000fe200000e0608 */
[----:B------:R-:W-:Y:S02]  /*0360*/  IADD3 R26, P0, PT, R24, R5, RZ ;  /* 0x00000005181a7210 */ /* 0x000fe40007f1e0ff */
[----:B------:R-:W3:Y:S04]  /*0370*/  LDG.E R28, desc[UR10][R16.64+-0x8] ;  /* 0xfffff80a101c7981 */ /* 0x000ee8000c1e1900 */
[----:B------:R-:W4:Y:S04]  /*0380*/  LDG.E R29, desc[UR10][R16.64+0x8] ;  /* 0x0000080a101d7981 */ /* 0x000f28000c1e1900 */
[----:B------:R-:W2:Y:S01]  /*0390*/  LDG.E R23, desc[UR10][R16.64+-0x10] ;  /* 0xfffff00a10177981 */ /* 0x000ea2000c1e1900 */
[----:B------:R-:W-:-:S03]  /*03a0*/  IADD3.X R27, PT, PT, R25, R8, RZ, P0, !PT ;  /* 0x00000008191b7210 */ /* 0x000fc600007fe4ff */
[----:B------:R-:W5:Y:S04]  /*03b0*/  LDG.E R7, desc[UR10][R24.64] ;  /* 0x0000000a18077981 */ /* 0x000f68000c1e1900 */
[----:B------:R-:W3:Y:S04]  /*03c0*/  LDG.E R9, desc[UR10][R26.64] ;  /* 0x0000000a1a097981 */ /* 0x000ee8000c1e1900 */
[----:B------:R-:W5:Y:S01]  /*03d0*/  LDG.E R24, desc[UR10][R16.64+-0xc] ;  /* 0xfffff40a10187981 */ /* 0x000f62000c1e1900 */
[----:B------:R-:W-:-:S05]  /*03e0*/  IADD3 R20, P0, PT, R26, R5, RZ ;  /* 0x000000051a147210 */ /* 0x000fca0007f1e0ff */
[----:B------:R-:W-:Y:S01]  /*03f0*/  IMAD.X R21, R27, 0x1, R8, P0 ;  /* 0x000000011b157824 */ /* 0x000fe200000e0608 */
[----:B------:R-:W-:-:S04]  /*0400*/  IADD3 R18, P0, PT, R20, R5, RZ ;  /* 0x0000000514127210 */ /* 0x000fc80007f1e0ff */
[----:B------:R-:W4:Y:S01]  /*0410*/  LDG.E R20, desc[UR10][R20.64] ;  /* 0x0000000a14147981 */ /* 0x000f22000c1e1900 */
[----:B--2---:R-:W-:Y:S01]  /*0420*/  FFMA R23, R23, R22, R19 ;  /* 0x0000001617177223 */ /* 0x004fe20000000013 */
[----:B------:R-:W-:Y:S01]  /*0430*/  IMAD.X R19, R21, 0x1, R8, P0 ;  /* 0x0000000115137824 */ /* 0x000fe200000e0608 */
[----:B------:R-:W-:Y:S01]  /*0440*/  IADD3 R22, P0, PT, R18, R5, RZ ;  /* 0x0000000512167210 */ /* 0x000fe20007f1e0ff */
[----:B------:R-:W2:Y:S04]  /*0450*/  LDG.E R21, desc[UR10][R16.64+0x4] ;  /* 0x0000040a10157981 */ /* 0x000ea8000c1e1900 */
[----:B------:R-:W2:Y:S01]  /*0460*/  LDG.E R18, desc[UR10][R18.64] ;  /* 0x0000000a12127981 */ /* 0x000ea2000c1e1900 */
[----:B-----5:R-:W-:Y:S01]  /*0470*/  FFMA R25, R24, R7, R23 ;  /* 0x0000000718197223 */ /* 0x020fe20000000017 */
[----:B------:R-:W-:-:S02]  /*0480*/  IADD3.X R23, PT, PT, R19, R8, RZ, P0, !PT ;  /* 0x0000000813177210 */ /* 0x000fc400007fe4ff */
[----:B------:R-:W4:Y:S01]  /*0490*/  LDG.E R7, desc[UR10][R16.64+-0x4] ;  /* 0xfffffc0a10077981 */ /* 0x000f22000c1e1900 */
[----:B------:R-:W-:Y:S01]  /*04a0*/  IADD3 R24, P0, PT, R22, R5, RZ ;  /* 0x0000000516187210 */ /* 0x000fe20007f1e0ff */
[----:B---3--:R-:W-:Y:S02]  /*04b0*/  FFMA R28, R28, R9, R25 ;  /* 0x000000091c1c7223 */ /* 0x008fe40000000019 */
[----:B------:R-:W2:Y:S02]  /*04c0*/  LDG.E R9, desc[UR10][R16.64] ;  /* 0x0000000a10097981 */ /* 0x000ea4000c1e1900 */
[--C-:B------:R-:W-:Y:S01]  /*04d0*/  IMAD.X R25, R23, 0x1, R8.reuse, P0 ;  /* 0x0000000117197824 */ /* 0x100fe200000e0608 */
[----:B------:R-:W-:Y:S01]  /*04e0*/  IADD3 R26, P0, PT, R24, R5, RZ ;  /* 0x00000005181a7210 */ /* 0x000fe20007f1e0ff */
[----:B------:R-:W3:Y:S04]  /*04f0*/  LDG.E R22, desc[UR10][R22.64] ;  /* 0x0000000a16167981 */ /* 0x000ee8000c1e1900 */
[----:B------:R-:W-:Y:S01]  /*0500*/  IMAD.X R27, R25, 0x1, R8, P0 ;  /* 0x00000001191b7824 */ /* 0x000fe200000e0608 */
[----:B------:R-:W5:Y:S04]  /*0510*/  LDG.E R24, desc[UR10][R24.64] ;  /* 0x0000000a18187981 */ /* 0x000f68000c1e1900 */
[----:B------:R-:W5:Y:S04]  /*0520*/  LDG.E R26, desc[UR10][R26.64] ;  /* 0x0000000a1a1a7981 */ /* 0x000f68000c1e1900 */
[----:B------:R0:W5:Y:S01]  /*0530*/  LDG.E R19, desc[UR10][R16.64+0xc] ;  /* 0x00000c0a10137981 */ /* 0x000162000c1e1900 */
[----:B------:R-:W-:-:S04]  /*0540*/  UIADD3 UR6, UP1, UPT, UR6, -0x8, URZ ;  /* 0xfffffff806067890 */ /* 0x000fc8000ff3e0ff */
[----:B------:R-:W-:Y:S02]  /*0550*/  UIADD3.X UR7, UPT, UPT, UR7, -0x1, URZ, UP1, !UPT ;  /* 0xffffffff07077890 */ /* 0x000fe40008ffe4ff */
[----:B------:R-:W-:-:S04]  /*0560*/  UISETP.NE.U32.AND UP1, UPT, UR6, URZ, UPT ;  /* 0x000000ff0600728c */ /* 0x000fc8000bf25070 */
[----:B------:R-:W-:Y:S01]  /*0570*/  UISETP.NE.AND.EX UP1, UPT, UR7, URZ, UPT, UP1 ;  /* 0x000000ff0700728c */ /* 0x000fe2000bf25310 */
[----:B------:R-:W-:-:S05]  /*0580*/  LEA R4, P0, R10, R4, 0x5 ;  /* 0x000000040a047211 */ /* 0x000fca00078028ff */
[----:B------:R-:W-:Y:S02]  /*0590*/  IMAD.X R3, R3, 0x1, R6, P0 ;  /* 0x0000000103037824 */ /* 0x000fe400000e0606 */
[----:B----4-:R-:W-:-:S04]  /*05a0*/  FFMA R20, R7, R20, R28 ;  /* 0x0000001407147223 */ /* 0x010fc8000000001c */
[----:B--2---:R-:W-:-:S04]  /*05b0*/  FFMA R18, R9, R18, R20 ;  /* 0x0000001209127223 */ /* 0x004fc80000000014 */
[----:B---3--:R-:W-:Y:S01]  /*05c0*/  FFMA R18, R21, R22, R18 ;  /* 0x0000001615127223 */ /* 0x008fe20000000012 */
[----:B------:R-:W-:-:S03]  /*05d0*/  IADD3 R7, P1, PT, R16, 0x20, RZ ;  /* 0x0000002010077810 */ /* 0x000fc60007f3e0ff */
[----:B-----5:R-:W-:Y:S01]  /*05e0*/  FFMA R18, R29, R24, R18 ;  /* 0x000000181d127223 */ /* 0x020fe20000000012 */
[----:B0-----:R-:W-:-:S03]  /*05f0*/  IADD3.X R17, PT, PT, RZ, R17, RZ, P1, !PT ;  /* 0x00000011ff117210 */ /* 0x001fc60000ffe4ff */
[----:B------:R-:W-:Y:S01]  /*0600*/  FFMA R19, R19, R26, R18 ;  /* 0x0000001a13137223 */ /* 0x000fe20000000012 */
[----:B------:R-:W-:Y:S06]  /*0610*/  BRA.U UP1, `(.L_x_17) ;  /* 0xfffffffd01387547 */ /* 0x000fec000b83ffff */
.L_x_16:
        /* <DEDUP_REMOVED lines=11> */
[----:B------:R-:W-:Y:S02]  /*06d0*/  IMAD R3, R11, UR4, R4 ;  /* 0x000000040b037c24 */ /* 0x000fe4000f8e0204 */
[----:B------:R-:W-:-:S04]  /*06e0*/  IMAD.WIDE.U32 R6, R10, UR4, R12 ;  /* 0x000000040a067c25 */ /* 0x000fc8000f8e000c */
[----:B------:R-:W-:Y:S01]  /*06f0*/  IMAD.WIDE.U32 R8, R10, 0x4, RZ ;  /* 0x000000040a087825 */ /* 0x000fe200078e00ff */
[----:B------:R-:W-:Y:S02]  /*0700*/  IADD3 R3, PT, PT, R7, R3, RZ ;  /* 0x0000000307037210 */ /* 0x000fe40007ffe0ff */
[C---:B0-----:R-:W-:Y:S02]  /*0710*/  LEA R20, P2, R6.reuse, UR14, 0x2 ;  /* 0x0000000e06147c11 */ /* 0x041fe4000f8410ff */
[----:B------:R-:W-:Y:S02]  /*0720*/  LEA R4, P0, R5, UR12, 0x2 ;  /* 0x0000000c05047c11 */ /* 0x000fe4000f8010ff */
[----:B------:R-:W-:Y:S01]  /*0730*/  LEA.HI.X R21, R6, UR15, R3, 0x2, P2 ;  /* 0x0000000f06157c11 */ /* 0x000fe200090f1403 */
[----:B------:R-:W-:Y:S01]  /*0740*/  IMAD.SHL.U32 R3, R11, 0x4, RZ ;  /* 0x000000040b037824 */ /* 0x000fe200078e00ff */
[----:B------:R-:W-:Y:S02]  /*0750*/  IADD3.X R6, PT, PT, R2, UR5, RZ, P1, !PT ;  /* 0x0000000502067c10 */ /* 0x000fe40008ffe4ff */
[-C--:B------:R-:W-:Y:S01]  /*0760*/  IADD3 R16, P1, PT, R20, R8.reuse, RZ ;  /* 0x0000000814107210 */ /* 0x080fe20007f3e0ff */
[----:B------:R-:W-:Y:S01]  /*0770*/  IMAD.IADD R9, R9, 0x1, R3 ;  /* 0x0000000109097824 */ /* 0x000fe200078e0203 */
[----:B------:R-:W-:Y:S01]  /*0780*/  LEA.HI.X R5, R5, UR13, R6, 0x2, P0 ;  /* 0x0000000d05057c11 */ /* 0x000fe200080f1406 */
[----:B------:R-:W2:Y:S01]  /*0790*/  LDG.E R18, desc[UR10][R20.64] ;  /* 0x0000000a14127981 */ /* 0x000ea2000c1e1900 */
[----:B------:R-:W-:-:S02]  /*07a0*/  IADD3 R6, P0, PT, R16, R8, RZ ;  /* 0x0000000810067210 */ /* 0x000fc40007f1e0ff */
[----:B------:R-:W-:Y:S01]  /*07b0*/  IADD3.X R17, PT, PT, R9, R21, RZ, P1, !PT ;  /* 0x0000001509117210 */ /* 0x000fe20000ffe4ff */
[----:B------:R-:W2:Y:S01]  /*07c0*/  LDG.E R22, desc[UR10][R4.64] ;  /* 0x0000000a04167981 */ /* 0x000ea2000c1e1900 */
[----:B------:R-:W-:-:S03]  /*07d0*/  IADD3 R8, P1, PT, R6, R8, RZ ;  /* 0x0000000806087210 */ /* 0x000fc60007f3e0ff */
[--C-:B------:R-:W-:Y:S01]  /*07e0*/  IMAD.X R7, R17, 0x1, R9.reuse, P0 ;  /* 0x0000000111077824 */ /* 0x100fe200000e0609 */
[----:B------:R-:W3:Y:S04]  /*07f0*/  LDG.E R16, desc[UR10][R16.64] ;  /* 0x0000000a10107981 */ /* 0x000ee8000c1e1900 */
[----:B------:R-:W3:Y:S01]  /*0800*/  LDG.E R3, desc[UR10][R4.64+0x4] ;  /* 0x0000040a04037981 */ /* 0x000ee2000c1e1900 */
[----:B------:R-:W-:-:S03]  /*0810*/  IMAD.X R9, R7, 0x1, R9, P1 ;  /* 0x0000000107097824 */ /* 0x000fc600008e0609 */
[----:B------:R-:W4:Y:S04]  /*0820*/  LDG.E R6, desc[UR10][R6.64] ;  /* 0x0000000a06067981 */ /* 0x000f28000c1e1900 */
[----:B------:R-:W4:Y:S04]  /*0830*/  LDG.E R24, desc[UR10][R4.64+0x8] ;  /* 0x0000080a04187981 */ /* 0x000f28000c1e1900 */
[----:B------:R-:W5:Y:S04]  /*0840*/  LDG.E R26, desc[UR10][R4.64+0xc] ;  /* 0x00000c0a041a7981 */ /* 0x000f68000c1e1900 */
[----:B------:R-:W5:Y:S01]  /*0850*/  LDG.E R8, desc[UR10][R8.64] ;  /* 0x0000000a08087981 */ /* 0x000f62000c1e1900 */
[----:B------:R-:W-:-:S04]  /*0860*/  UIADD3 UR4, UP1, UPT, UR4, 0x4, URZ ;  /* 0x0000000404047890 */ /* 0x000fc8000ff3e0ff */
[----:B------:R-:W-:Y:S01]  /*0870*/  UIADD3.X UR5, UPT, UPT, URZ, UR5, URZ, UP1, !UPT ;  /* 0x00000005ff057290 */ /* 0x000fe20008ffe4ff */
[----:B--2---:R-:W-:-:S04]  /*0880*/  FFMA R18, R22, R18, R19 ;  /* 0x0000001216127223 */ /* 0x004fc80000000013 */
[----:B---3--:R-:W-:-:S04]  /*0890*/  FFMA R3, R3, R16, R18 ;  /* 0x0000001003037223 */ /* 0x008fc80000000012 */
[----:B----4-:R-:W-:-:S04]  /*08a0*/  FFMA R3, R24, R6, R3 ;  /* 0x0000000618037223 */ /* 0x010fc80000000003 */
[----:B-----5:R-:W-:-:S07]  /*08b0*/  FFMA R19, R26, R8, R3 ;  /* 0x000000081a137223 */ /* 0x020fce0000000003 */
.L_x_18:
        /* <DEDUP_REMOVED lines=8> */
[----:B------:R-:W-:Y:S01]  /*0940*/  MOV R4, R12 ;  /* 0x0000000c00047202 */ /* 0x000fe20000000f00 */
[----:B------:R-:W-:Y:S01]  /*0950*/  IMAD.MOV.U32 R5, RZ, RZ, RZ ;  /* 0x000000ffff057224 */ /* 0x000fe200078e00ff */
[----:B------:R-:W-:Y:S01]  /*0960*/  IADD3 R3, P0, PT, R14, UR4, RZ ;  /* 0x000000040e037c10 */ /* 0x000fe2000ff1e0ff */
[C---:B------:R-:W-:Y:S02]  /*0970*/  IMAD R6, R10.reuse, UR5, RZ ;  /* 0x000000050a067c24 */ /* 0x040fe4000f8e02ff */
[----:B------:R-:W-:Y:S01]  /*0980*/  IMAD.WIDE.U32 R8, R10, UR4, R4 ;  /* 0x000000040a087c25 */ /* 0x000fe2000f8e0004 */
[----:B------:R-:W-:-:S03]  /*0990*/  IADD3.X R16, PT, PT, R2, UR5, RZ, P0, !PT ;  /* 0x0000000502107c10 */ /* 0x000fc600087fe4ff */
[----:B------:R-:W-:-:S04]  /*09a0*/  IMAD R5, R11, UR4, R6 ;  /* 0x000000040b057c24 */ /* 0x000fc8000f8e0206 */
[----:B------:R-:W-:Y:S01]  /*09b0*/  IMAD.IADD R7, R9, 0x1, R5 ;  /* 0x0000000109077824 */ /* 0x000fe200078e0205 */
[C---:B0-----:R-:W-:Y:S02]  /*09c0*/  LEA R6, P0, R8.reuse, UR14, 0x2 ;  /* 0x0000000e08067c11 */ /* 0x041fe4000f8010ff */
[C---:B------:R-:W-:Y:S02]  /*09d0*/  LEA R4, P1, R3.reuse, UR12, 0x2 ;  /* 0x0000000c03047c11 */ /* 0x040fe4000f8210ff */
[----:B------:R-:W-:Y:S02]  /*09e0*/  LEA.HI.X R7, R8, UR15, R7, 0x2, P0 ;  /* 0x0000000f08077c11 */ /* 0x000fe400080f1407 */
[----:B------:R-:W-:Y:S02]  /*09f0*/  LEA.HI.X R5, R3, UR13, R16, 0x2, P1 ;  /* 0x0000000d03057c11 */ /* 0x000fe400088f1410 */
[C---:B------:R-:W-:Y:S02]  /*0a00*/  LEA R8, P0, R10.reuse, R6, 0x2 ;  /* 0x000000060a087211 */ /* 0x040fe400078010ff */
[----:B------:R-:W2:Y:S02]  /*0a10*/  LDG.E R6, desc[UR10][R6.64] ;  /* 0x0000000a06067981 */ /* 0x000ea4000c1e1900 */
[----:B------:R-:W-:-:S02]  /*0a20*/  LEA.HI.X R9, R10, R7, R11, 0x2, P0 ;  /* 0x000000070a097211 */ /* 0x000fc400000f140b */
[----:B------:R-:W2:Y:S04]  /*0a30*/  LDG.E R16, desc[UR10][R4.64] ;  /* 0x0000000a04107981 */ /* 0x000ea8000c1e1900 */
[----:B------:R-:W3:Y:S04]  /*0a40*/  LDG.E R18, desc[UR10][R4.64+0x4] ;  /* 0x0000040a04127981 */ /* 0x000ee8000c1e1900 */
[----:B------:R-:W3:Y:S01]  /*0a50*/  LDG.E R8, desc[UR10][R8.64] ;  /* 0x0000000a08087981 */ /* 0x000ee2000c1e1900 */
[----:B------:R-:W-:-:S04]  /*0a60*/  UIADD3 UR4, UP1, UPT, UR4, 0x2, URZ ;  /* 0x0000000204047890 */ /* 0x000fc8000ff3e0ff */
[----:B------:R-:W-:Y:S01]  /*0a70*/  UIADD3.X UR5, UPT, UPT, URZ, UR5, URZ, UP1, !UPT ;  /* 0x00000005ff057290 */ /* 0x000fe20008ffe4ff */
[----:B--2---:R-:W-:-:S04]  /*0a80*/  FFMA R19, R16, R6, R19 ;  /* 0x0000000610137223 */ /* 0x004fc80000000013 */
[----:B---3--:R-:W-:-:S07]  /*0a90*/  FFMA R19, R18, R8, R19 ;  /* 0x0000000812137223 */ /* 0x008fce0000000013 */
.L_x_19:
[----:B------:R-:W-:Y:S05]  /*0aa0*/  BRA.U UP0, `(.L_x_15) ;  /* 0x0000000100407547 */ /* 0x000fea000b800000 */
[----:B------:R-:W0:Y:S01]  /*0ab0*/  LDCU.128 UR12, c[0x0][0x380] ;  /* 0x00007000ff0c77ac */ /* 0x000e220008000c00 */
[----:B------:R-:W-:Y:S01]  /*0ac0*/  MOV R6, R12 ;  /* 0x0000000c00067202 */ /* 0x000fe20000000f00 */
        /* <DEDUP_REMOVED lines=11> */
[----:B------:R-:W2:Y:S04]  /*0b80*/  LDG.E R4, desc[UR10][R4.64] ;  /* 0x0000000a04047981 */ /* 0x000ea8000c1e1900 */
[----:B------:R-:W2:Y:S02]  /*0b90*/  LDG.E R2, desc[UR10][R2.64] ;  /* 0x0000000a02027981 */ /* 0x000ea4000c1e1900 */
[----:B--2---:R-:W-:-:S07]  /*0ba0*/  FFMA R19, R4, R2, R19 ;  /* 0x0000000204137223 */ /* 0x004fce0000000013 */
.L_x_15:
[----:B------:R-:W0:Y:S01]  /*0bb0*/  LDCU.64 UR4, c[0x0][0x390] ;  /* 0x00007200ff0477ac */ /* 0x000e220008000a00 */
[----:B------:R-:W-:Y:S01]  /*0bc0*/  MOV R2, R12 ;  /* 0x0000000c00027202 */ /* 0x000fe20000000f00 */
[----:B------:R-:W-:-:S04]  /*0bd0*/  IMAD.MOV.U32 R3, RZ, RZ, RZ ;  /* 0x000000ffff037224 */ /* 0x000fc800078e00ff */
[----:B------:R-:W-:-:S04]  /*0be0*/  IMAD.WIDE.U32 R2, R0, R10, R2 ;  /* 0x0000000a00027225 */ /* 0x000fc800078e0002 */
[----:B------:R-:W-:Y:S01]  /*0bf0*/  IMAD R11, R0, R11, R3 ;  /* 0x0000000b000b7224 */ /* 0x000fe200078e0203 */
[----:B0-----:R-:W-:-:S04]  /*0c00*/  LEA R4, P0, R2, UR4, 0x2 ;  /* 0x0000000402047c11 */ /* 0x001fc8000f8010ff */
[----:B------:R-:W-:-:S05]  /*0c10*/  LEA.HI.X R5, R2, UR5, R11, 0x2, P0 ;  /* 0x0000000502057c11 */ /* 0x000fca00080f140b */
[----:B------:R-:W-:Y:S01]  /*0c20*/  STG.E desc[UR10][R4.64], R19 ;  /* 0x0000001304007986 */ /* 0x000fe2000c10190a */
[----:B------:R-:W-:Y:S05]  /*0c30*/  EXIT ;  /* 0x000000000000794d */ /* 0x000fea0003800000 */
.L_x_20:
        /* <DEDUP_REMOVED lines=12> */
.L_x_31:


//--------------------- .text._Z9mm_kernelIiEvPKT_S2_PS0_mmm --------------------------
	.section	.text._Z9mm_kernelIiEvPKT_S2_PS0_mmm,"ax",@progbits
	.align	128
        .global         _Z9mm_kernelIiEvPKT_S2_PS0_mmm
        .type           _Z9mm_kernelIiEvPKT_S2_PS0_mmm,@function
        .size           _Z9mm_kernelIiEvPKT_S2_PS0_mmm,(.L_x_32 - _Z9mm_kernelIiEvPKT_S2_PS0_mmm)
        .other          _Z9mm_kernelIiEvPKT_S2_PS0_mmm,@"STO_CUDA_ENTRY STV_DEFAULT"
_Z9mm_kernelIiEvPKT_S2_PS0_mmm:
.text._Z9mm_kernelIiEvPKT_S2_PS0_mmm:
        /* <DEDUP_REMOVED lines=48> */
.L_x_23:
        /* <DEDUP_REMOVED lines=18> */
[----:B--2---:R-:W-:Y:S02]  /*0420*/  IMAD R23, R23, R22, R19 ;  /* 0x0000001617177224 */ /* 0x004fe400078e0213 */
[----:B------:R-:W-:Y:S01]  /*0430*/  IMAD.X R19, R21, 0x1, R8, P0 ;  /* 0x0000000115137824 */ /* 0x000fe200000e0608 */
[----:B------:R-:W-:Y:S01]  /*0440*/  IADD3 R22, P0, PT, R18, R5, RZ ;  /* 0x0000000512167210 */ /* 0x000fe20007f1e0ff */
[----:B------:R-:W2:Y:S04]  /*0450*/  LDG.E R21, desc[UR10][R16.64+0x4] ;  /* 0x0000040a10157981 */ /* 0x000ea8000c1e1900 */
[----:B------:R-:W2:Y:S01]  /*0460*/  LDG.E R18, desc[UR10][R18.64] ;  /* 0x0000000a12127981 */ /* 0x000ea2000c1e1900 */
[----:B-----5:R-:W-:Y:S01]  /*0470*/  IMAD R25, R24, R7, R23 ;  /* 0x0000000718197224 */ /* 0x020fe200078e0217 */
[----:B------:R-:W-:-:S02]  /*0480*/  IADD3.X R23, PT, PT, R19, R8, RZ, P0, !PT ;  /* 0x0000000813177210 */ /* 0x000fc400007fe4ff */
[----:B------:R-:W4:Y:S01]  /*0490*/  LDG.E R7, desc[UR10][R16.64+-0x4] ;  /* 0xfffffc0a10077981 */ /* 0x000f22000c1e1900 */
[----:B------:R-:W-:Y:S01]  /*04a0*/  IADD3 R24, P0, PT, R22, R5, RZ ;  /* 0x0000000516187210 */ /* 0x000fe20007f1e0ff */
[----:B---3--:R-:W-:Y:S02]  /*04b0*/  IMAD R9, R28, R9, R25 ;  /* 0x000000091c097224 */ /* 0x008fe400078e0219 */
[----:B------:R-:W3:Y:S02]  /*04c0*/  LDG.E R22, desc[UR10][R22.64] ;  /* 0x0000000a16167981 */ /* 0x000ee4000c1e1900 */
[--C-:B------:R-:W-:Y:S01]  /*04d0*/  IMAD.X R25, R23, 0x1, R8.reuse, P0 ;  /* 0x0000000117197824 */ /* 0x100fe200000e0608 */
[----:B------:R-:W-:Y:S01]  /*04e0*/  IADD3 R26, P0, PT, R24, R5, RZ ;  /* 0x00000005181a7210 */ /* 0x000fe20007f1e0ff */
[----:B------:R-:W5:Y:S04]  /*04f0*/  LDG.E R28, desc[UR10][R16.64+0x8] ;  /* 0x0000080a101c7981 */ /* 0x000f68000c1e1900 */
        /* <DEDUP_REMOVED lines=10> */
[----:B----4-:R-:W-:-:S04]  /*05a0*/  IMAD R7, R7, R20, R9 ;  /* 0x0000001407077224 */ /* 0x010fc800078e0209 */
[----:B--2---:R-:W-:-:S04]  /*05b0*/  IMAD R7, R29, R18, R7 ;  /* 0x000000121d077224 */ /* 0x004fc800078e0207 */
[----:B---3--:R-:W-:Y:S01]  /*05c0*/  IMAD R7, R21, R22, R7 ;  /* 0x0000001615077224 */ /* 0x008fe200078e0207 */
[----:B------:R-:W-:-:S03]  /*05d0*/  IADD3 R9, P1, PT, R16, 0x20, RZ ;  /* 0x0000002010097810 */ /* 0x000fc60007f3e0ff */
[----:B-----5:R-:W-:Y:S01]  /*05e0*/  IMAD R7, R28, R24, R7 ;  /* 0x000000181c077224 */ /* 0x020fe200078e0207 */
[----:B0-----:R-:W-:-:S03]  /*05f0*/  IADD3.X R17, PT, PT, RZ, R17, RZ, P1, !PT ;  /* 0x00000011ff117210 */ /* 0x001fc60000ffe4ff */
[----:B------:R-:W-:Y:S01]  /*0600*/  IMAD R19, R19, R26, R7 ;  /* 0x0000001a13137224 */ /* 0x000fe200078e0207 */
[----:B------:R-:W-:Y:S06]  /*0610*/  BRA.U UP1, `(.L_x_23) ;  /* 0xfffffffd01387547 */ /* 0x000fec000b83ffff */
.L_x_22:
        /* <DEDUP_REMOVED lines=38> */
[----:B--2---:R-:W-:-:S04]  /*0880*/  IMAD R3, R3, R18, R19 ;  /* 0x0000001203037224 */ /* 0x004fc800078e0213 */
[----:B---3--:R-:W-:-:S04]  /*0890*/  IMAD R3, R22, R16, R3 ;  /* 0x0000001016037224 */ /* 0x008fc800078e0203 */
[----:B----4-:R-:W-:-:S04]  /*08a0*/  IMAD R3, R24, R6, R3 ;  /* 0x0000000618037224 */ /* 0x010fc800078e0203 */
[----:B-----5:R-:W-:-:S07]  /*08b0*/  IMAD R19, R26, R8, R3 ;  /* 0x000000081a137224 */ /* 0x020fce00078e0203 */
.L_x_24:
        /* <DEDUP_REMOVED lines=28> */
[----:B--2---:R-:W-:-:S04]  /*0a80*/  IMAD R19, R16, R6, R19 ;  /* 0x0000000610137224 */ /* 0x004fc800078e0213 */
[----:B---3--:R-:W-:-:S07]  /*0a90*/  IMAD R19, R3, R8, R19 ;  /* 0x0000000803137224 */ /* 0x008fce00078e0213 */
.L_x_25:
        /* <DEDUP_REMOVED lines=16> */
[----:B--2---:R-:W-:-:S07]  /*0ba0*/  IMAD R19, R4, R2, R19 ;  /* 0x0000000204137224 */ /* 0x004fce00078e0213 */
.L_x_21:
        /* <DEDUP_REMOVED lines=9> */
.L_x_26:
        /* <DEDUP_REMOVED lines=12> */
.L_x_32:


//--------------------- .nv.shared._Z19mm_kernel_optimizedIdEvPKT_S2_PS0_mmm --------------------------
	.section	.nv.shared._Z19mm_kernel_optimizedIdEvPKT_S2_PS0_mmm,"aw",@nobits
	.sectionflags	@""
	.align	8
.nv.shared._Z19mm_kernel_optimizedIdEvPKT_S2_PS0_mmm:
	.zero		17408


//--------------------- .nv.shared.reserved.0     --------------------------
	.section	.nv.shared.reserved.0,"aw",@nobits
	.weak		__nv_reservedSMEM_offset_0_alias
	.size		__nv_reservedSMEM_offset_0_alias, 0, 64
	.other		__nv_reservedSMEM_offset_0_alias,@"STO_CUDA_RESERVED_SHARED STV_DEFAULT"
__nv_reservedSMEM_offset_0_alias:
	.zero		0
	.zero		64


//--------------------- .nv.shared._Z19mm_kernel_optimizedIfEvPKT_S2_PS0_mmm --------------------------
	.section	.nv.shared._Z19mm_kernel_optimizedIfEvPKT_S2_PS0_mmm,"aw",@nobits
	.sectionflags	@""
	.align	4
.nv.shared._Z19mm_kernel_optimizedIfEvPKT_S2_PS0_mmm:
	.zero		9216


//--------------------- .nv.shared._Z19mm_kernel_optimizedIiEvPKT_S2_PS0_mmm --------------------------
	.section	.nv.shared._Z19mm_kernel_optimizedIiEvPKT_S2_PS0_mmm,"aw",@nobits
	.sectionflags	@""
	.align	4
.nv.shared._Z19mm_kernel_optimizedIiEvPKT_S2_PS0_mmm:
	.zero		9216


//--------------------- .nv.constant0._Z19mm_kernel_optimizedIdEvPKT_S2_PS0_mmm --------------------------
	.section	.nv.constant0._Z19mm_kernel_optimizedIdEvPKT_S2_PS0_mmm,"a",@progbits
	.sectionflags	@""
	.align	4
.nv.constant0._Z19mm_kernel_optimizedIdEvPKT_S2_PS0_mmm:
	.zero		944


//--------------------- .nv.constant0._Z19mm_kernel_optimizedIfEvPKT_S2_PS0_mmm --------------------------
	.section	.nv.constant0._Z19mm_kernel_optimizedIfEvPKT_S2_PS0_mmm,"a",@progbits
	.sectionflags	@""
	.align	4
.nv.constant0._Z19mm_kernel_optimizedIfEvPKT_S2_PS0_mmm:
	.zero		944


//--------------------- .nv.constant0._Z19mm_kernel_optimizedIiEvPKT_S2_PS0_mmm --------------------------
	.section	.nv.constant0._Z19mm_kernel_optimizedIiEvPKT_S2_PS0_mmm,"a",@progbits
	.sectionflags	@""
	.align	4
.nv.constant0._Z19mm_kernel_optimizedIiEvPKT_S2_PS0_mmm:
	.zero		944


//--------------------- .nv.constant0._Z9mm_kernelIdEvPKT_S2_PS0_mmm --------------------------
	.section	.nv.constant0._Z9mm_kernelIdEvPKT_S2_PS0_mmm,"a",@progbits
	.sectionflags	@""
	.align	4
.nv.constant0._Z9mm_kernelIdEvPKT_S2_PS0_mmm:
	.zero		944


//--------------------- .nv.constant0._Z9mm_kernelIfEvPKT_S2_PS0_mmm --------------------------
	.section	.nv.constant0._Z9mm_kernelIfEvPKT_S2_PS0_mmm,"a",@progbits
	.sectionflags	@""
	.align	4
.nv.constant0._Z9mm_kernelIfEvPKT_S2_PS0_mmm:
	.zero		944


//--------------------- .nv.constant0._Z9mm_kernelIiEvPKT_S2_PS0_mmm --------------------------
	.section	.nv.constant0._Z9mm_kernelIiEvPKT_S2_PS0_mmm,"a",@progbits
	.sectionflags	@""
	.align	4
.nv.constant0._Z9mm_kernelIiEvPKT_S2_PS0_mmm:
	.zero		944


//--------------------- SYMBOLS --------------------------

	.type		.nv.reservedSmem.offset0,@object
	.size		.nv.reservedSmem.offset0,0x4
	.type		.nv.reservedSmem.cap,@object
	.size		.nv.reservedSmem.cap,0x4
